	.target	sm_90a

	.elftype	@"ET_EXEC"


//--------------------- .note.nv.tkinfo           --------------------------
	.section	.note.nv.tkinfo,"",@"SHT_NOTE"
	.sectionflags	@"SHF_NOTE_NV_TKINFO"
	.tkinfo
        /*0018*/ 	.word	0x00000002
        /*0030*/ 	.string	""
        /*0030*/ 	.string	"ptxas"
        /*0030*/ 	.string	"Cuda compilation tools, release 13.0, V13.0.88"
        /*0030*/ 	.string	"Build cuda_13.0.r13.0/compiler.36424714_0"
        /*0030*/ 	.string	"-arch sm_90a -m 64 "



//--------------------- .note.nv.cuinfo           --------------------------
	.section	.note.nv.cuinfo,"",@"SHT_NOTE"
	.sectionflags	@"SHF_NOTE_NV_CUINFO"
        /*0018*/ 	.short	0x0002
        /*001a*/ 	.short	0x005a
        /*001c*/ 	.short	0x0082
	.zero		2


//--------------------- .nv.info                  --------------------------
	.section	.nv.info,"",@"SHT_CUDA_INFO"
	.align	4


	//----- nvinfo : EIATTR_REGCOUNT
	.align		4
        /*0000*/ 	.byte	0x04, 0x2f
        /*0002*/ 	.short	(.L_15 - .L_14)
	.align		4
.L_14:
        /*0004*/ 	.word	index@(_ZN7cutlass13device_kernelINS_4gemm6kernel13GemmUniversalIN4cute5tupleIJiiiiEEENS1_10collective13CollectiveMmaINS1_34MainloopSm90TmaGmmaWarpSpecializedILi9ENS5_IJNS4_1CILi1EEESB_SB_EEENS1_35KernelTmaWarpSpecializedCooperativeEEENS5_IJNSA_ILi256EEENSA_ILi128EEENSA_ILi32EEEEEENS_6half_tENS5_IJlSB_lEEESJ_SK_NS4_8TiledMMAINS4_8MMA_AtomIJNS4_4SM904GMMA26MMA_64x128x16_F32F16F16_SSILNSO_5MajorE0ELSQ_0ELNSO_7ScaleInE1ELSR_1EEEEEENS4_6LayoutINS5_IJNSA_ILi2EEESB_SB_EEENS5_IJSB_NSA_ILi0EEESX_EEEEENS5_IJNS4_10UnderscoreES10_S10_EEEEENS4_13SM90_TMA_LOADENS4_14ComposedLayoutINS4_7SwizzleILi2ELi4ELi3EEENS4_18smem_ptr_flag_bitsILi16EEENSU_INS5_IJNSA_ILi8EEESH_EEENS5_IJSH_SB_EEEEEEEvNS4_8identityES13_S1D_vS1E_EENS_8epilogue10collective6detail29Sm90TmaWarpSpecializedAdapterINS1H_15DefaultEpilogueISJ_SK_SK_NS1G_6thread17LinearCombinationISJ_Li1EffLNS1L_9ScaleType4KindE0ELNS_15FloatRoundStyleE2ESJ_EENS1_15EpilogueDefaultEEEEEvvEEEEvNT_6ParamsE)
        /*0008*/ 	.word	0x000000a8


	//----- nvinfo : EIATTR_FRAME_SIZE
	.align		4
.L_15:
        /*000c*/ 	.byte	0x04, 0x11
        /*000e*/ 	.short	(.L_17 - .L_16)
	.align		4
.L_16:
        /*0010*/ 	.word	index@(_ZN7cutlass13device_kernelINS_4gemm6kernel13GemmUniversalIN4cute5tupleIJiiiiEEENS1_10collective13CollectiveMmaINS1_34MainloopSm90TmaGmmaWarpSpecializedILi9ENS5_IJNS4_1CILi1EEESB_SB_EEENS1_35KernelTmaWarpSpecializedCooperativeEEENS5_IJNSA_ILi256EEENSA_ILi128EEENSA_ILi32EEEEEENS_6half_tENS5_IJlSB_lEEESJ_SK_NS4_8TiledMMAINS4_8MMA_AtomIJNS4_4SM904GMMA26MMA_64x128x16_F32F16F16_SSILNSO_5MajorE0ELSQ_0ELNSO_7ScaleInE1ELSR_1EEEEEENS4_6LayoutINS5_IJNSA_ILi2EEESB_SB_EEENS5_IJSB_NSA_ILi0EEESX_EEEEENS5_IJNS4_10UnderscoreES10_S10_EEEEENS4_13SM90_TMA_LOADENS4_14ComposedLayoutINS4_7SwizzleILi2ELi4ELi3EEENS4_18smem_ptr_flag_bitsILi16EEENSU_INS5_IJNSA_ILi8EEESH_EEENS5_IJSH_SB_EEEEEEEvNS4_8identityES13_S1D_vS1E_EENS_8epilogue10collective6detail29Sm90TmaWarpSpecializedAdapterINS1H_15DefaultEpilogueISJ_SK_SK_NS1G_6thread17LinearCombinationISJ_Li1EffLNS1L_9ScaleType4KindE0ELNS_15FloatRoundStyleE2ESJ_EENS1_15EpilogueDefaultEEEEEvvEEEEvNT_6ParamsE)
        /*0014*/ 	.word	0x00000000


	//----- nvinfo : EIATTR_MIN_STACK_SIZE
	.align		4
.L_17:
        /*0018*/ 	.byte	0x04, 0x12
        /*001a*/ 	.short	(.L_19 - .L_18)
	.align		4
.L_18:
        /*001c*/ 	.word	index@(_ZN7cutlass13device_kernelINS_4gemm6kernel13GemmUniversalIN4cute5tupleIJiiiiEEENS1_10collective13CollectiveMmaINS1_34MainloopSm90TmaGmmaWarpSpecializedILi9ENS5_IJNS4_1CILi1EEESB_SB_EEENS1_35KernelTmaWarpSpecializedCooperativeEEENS5_IJNSA_ILi256EEENSA_ILi128EEENSA_ILi32EEEEEENS_6half_tENS5_IJlSB_lEEESJ_SK_NS4_8TiledMMAINS4_8MMA_AtomIJNS4_4SM904GMMA26MMA_64x128x16_F32F16F16_SSILNSO_5MajorE0ELSQ_0ELNSO_7ScaleInE1ELSR_1EEEEEENS4_6LayoutINS5_IJNSA_ILi2EEESB_SB_EEENS5_IJSB_NSA_ILi0EEESX_EEEEENS5_IJNS4_10UnderscoreES10_S10_EEEEENS4_13SM90_TMA_LOADENS4_14ComposedLayoutINS4_7SwizzleILi2ELi4ELi3EEENS4_18smem_ptr_flag_bitsILi16EEENSU_INS5_IJNSA_ILi8EEESH_EEENS5_IJSH_SB_EEEEEEEvNS4_8identityES13_S1D_vS1E_EENS_8epilogue10collective6detail29Sm90TmaWarpSpecializedAdapterINS1H_15DefaultEpilogueISJ_SK_SK_NS1G_6thread17LinearCombinationISJ_Li1EffLNS1L_9ScaleType4KindE0ELNS_15FloatRoundStyleE2ESJ_EENS1_15EpilogueDefaultEEEEEvvEEEEvNT_6ParamsE)
        /*0020*/ 	.word	0x00000000
.L_19:


//--------------------- .nv.compat                --------------------------
	.section	.nv.compat,"",@"SHT_CUDA_COMPAT_INFO"
	.align	4
        /*0000*/ 	.byte	0x02, 0x09, 0x01, 0x00, 0x02, 0x02, 0x04, 0x00, 0x02, 0x05, 0x05, 0x00, 0x03, 0x07, 0x01, 0x01
        /*0010*/ 	.byte	0x02, 0x03, 0x01, 0x00, 0x02, 0x06, 0x01, 0x00, 0x04, 0x0b, 0x08, 0x00, 0x00, 0x00, 0x00, 0x00
        /*0020*/ 	.byte	0x00, 0x00, 0x00, 0x00


//--------------------- .nv.info._ZN7cutlass13device_kernelINS_4gemm6kernel13GemmUniversalIN4cute5tupleIJiiiiEEENS1_10collective13CollectiveMmaINS1_34MainloopSm90TmaGmmaWarpSpecializedILi9ENS5_IJNS4_1CILi1EEESB_SB_EEENS1_35KernelTmaWarpSpecializedCooperativeEEENS5_IJNSA_ILi256EEENSA_ILi128EEENSA_ILi32EEEEEENS_6half_tENS5_IJlSB_lEEESJ_SK_NS4_8TiledMMAINS4_8MMA_AtomIJNS4_4SM904GMMA26MMA_64x128x16_F32F16F16_SSILNSO_5MajorE0ELSQ_0ELNSO_7ScaleInE1ELSR_1EEEEEENS4_6LayoutINS5_IJNSA_ILi2EEESB_SB_EEENS5_IJSB_NSA_ILi0EEESX_EEEEENS5_IJNS4_10UnderscoreES10_S10_EEEEENS4_13SM90_TMA_LOADENS4_14ComposedLayoutINS4_7SwizzleILi2ELi4ELi3EEENS4_18smem_ptr_flag_bitsILi16EEENSU_INS5_IJNSA_ILi8EEESH_EEENS5_IJSH_SB_EEEEEEEvNS4_8identityES13_S1D_vS1E_EENS_8epilogue10collective6detail29Sm90TmaWarpSpecializedAdapterINS1H_15DefaultEpilogueISJ_SK_SK_NS1G_6thread17LinearCombinationISJ_Li1EffLNS1L_9ScaleType4KindE0ELNS_15FloatRoundStyleE2ESJ_EENS1_15EpilogueDefaultEEEEEvvEEEEvNT_6ParamsE --------------------------
	.section	.nv.info._ZN7cutlass13device_kernelINS_4gemm6kernel13GemmUniversalIN4cute5tupleIJiiiiEEENS1_10collective13CollectiveMmaINS1_34MainloopSm90TmaGmmaWarpSpecializedILi9ENS5_IJNS4_1CILi1EEESB_SB_EEENS1_35KernelTmaWarpSpecializedCooperativeEEENS5_IJNSA_ILi256EEENSA_ILi128EEENSA_ILi32EEEEEENS_6half_tENS5_IJlSB_lEEESJ_SK_NS4_8TiledMMAINS4_8MMA_AtomIJNS4_4SM904GMMA26MMA_64x128x16_F32F16F16_SSILNSO_5MajorE0ELSQ_0ELNSO_7ScaleInE1ELSR_1EEEEEENS4_6LayoutINS5_IJNSA_ILi2EEESB_SB_EEENS5_IJSB_NSA_ILi0EEESX_EEEEENS5_IJNS4_10UnderscoreES10_S10_EEEEENS4_13SM90_TMA_LOADENS4_14ComposedLayoutINS4_7SwizzleILi2ELi4ELi3EEENS4_18smem_ptr_flag_bitsILi16EEENSU_INS5_IJNSA_ILi8EEESH_EEENS5_IJSH_SB_EEEEEEEvNS4_8identityES13_S1D_vS1E_EENS_8epilogue10collective6detail29Sm90TmaWarpSpecializedAdapterINS1H_15DefaultEpilogueISJ_SK_SK_NS1G_6thread17LinearCombinationISJ_Li1EffLNS1L_9ScaleType4KindE0ELNS_15FloatRoundStyleE2ESJ_EENS1_15EpilogueDefaultEEEEEvvEEEEvNT_6ParamsE,"",@"SHT_CUDA_INFO"
	.sectionflags	@""
	.align	4


	//----- nvinfo : EIATTR_CUDA_API_VERSION
	.align		4
        /*0000*/ 	.byte	0x04, 0x37
        /*0002*/ 	.short	(.L_21 - .L_20)
.L_20:
        /*0004*/ 	.word	0x00000082


	//----- nvinfo : EIATTR_KPARAM_INFO
	.align		4
.L_21:
        /*0008*/ 	.byte	0x04, 0x17
        /*000a*/ 	.short	(.L_23 - .L_22)
.L_22:
        /*000c*/ 	.word	0x00000000
        /*0010*/ 	.short	0x0000
        /*0012*/ 	.short	0x0070
        /*0014*/ 	.byte	0x00, 0xf0, 0x01, 0x10


	//----- nvinfo : EIATTR_SPARSE_MMA_MASK
	.align		4
.L_23:
        /*0018*/ 	.byte	0x03, 0x50
        /*001a*/ 	.short	0x0000


	//----- nvinfo : EIATTR_MAXREG_COUNT
	.align		4
        /*001c*/ 	.byte	0x03, 0x1b
        /*001e*/ 	.short	0x00a8


	//----- nvinfo : EIATTR_NUM_BARRIERS
	.align		4
        /*0020*/ 	.byte	0x02, 0x4c
        /*0022*/ 	.byte	0x01
	.zero		1


	//----- nvinfo : EIATTR_EXTERNS
	.align		4
        /*0024*/ 	.byte	0x04, 0x0f
        /*0026*/ 	.short	(.L_25 - .L_24)


	//   ....[0]....
	.align		4
.L_24:
        /*0028*/ 	.word	index@(__assertfail)


	//----- nvinfo : EIATTR_MERCURY_ISA_VERSION
	.align		4
.L_25:
        /*002c*/ 	.byte	0x03, 0x5f
        /*002e*/ 	.short	0x0101


	//----- nvinfo : EIATTR_INT_WARP_WIDE_INSTR_OFFSETS
	.align		4
        /*0030*/ 	.byte	0x04, 0x31
        /*0032*/ 	.short	(.L_27 - .L_26)


	//   ....[0]....
.L_26:
        /*0034*/ 	.word	0x00000480


	//   ....[1]....
        /*0038*/ 	.word	0x000004b0


	//   ....[2]....
        /*003c*/ 	.word	0x00000590


	//----- nvinfo : EIATTR_COOP_GROUP_MASK_REGIDS
	.align		4
.L_27:
        /*0040*/ 	.byte	0x04, 0x29
        /*0042*/ 	.short	(.L_29 - .L_28)


	//   ....[0]....
.L_28:
        /*0044*/ 	.word	0xffffffff


	//   ....[1]....
        /*0048*/ 	.word	0xffffffff


	//   ....[2]....
        /*004c*/ 	.word	0xffffffff


	//   ....[3]....
        /*0050*/ 	.word	0xffffffff


	//   ....[4]....
        /*0054*/ 	.word	0xffffffff


	//----- nvinfo : EIATTR_COOP_GROUP_INSTR_OFFSETS
	.align		4
.L_29:
        /*0058*/ 	.byte	0x04, 0x28
        /*005a*/ 	.short	(.L_31 - .L_30)


	//   ....[0]....
.L_30:
        /*005c*/ 	.word	0x00000060


	//   ....[1]....
        /*0060*/ 	.word	0x00000070


	//   ....[2]....
        /*0064*/ 	.word	0x00000130


	//   ....[3]....
        /*0068*/ 	.word	0x00000390


	//   ....[4]....
        /*006c*/ 	.word	0x00001040


	//----- nvinfo : EIATTR_REG_RECONFIG
	.align		4
.L_31:
        /*0070*/ 	.byte	0x01, 0x54
	.zero		2


	//----- nvinfo : EIATTR_SYSCALL_OFFSETS
	.align		4
        /*0074*/ 	.byte	0x04, 0x46
        /*0076*/ 	.short	(.L_33 - .L_32)


	//   ....[0]....
.L_32:
        /*0078*/ 	.word	0x00001200


	//----- nvinfo : EIATTR_MBARRIER_INSTR_OFFSETS
	.align		4
.L_33:
        /*007c*/ 	.byte	0x04, 0x39
        /*007e*/ 	.short	(.L_35 - .L_34)


	//   ....[0]....
.L_34:
        /*0080*/ 	.word	0x00000250
        /*0084*/ 	.word	0x000000ff
        /*0088*/ 	.word	0x00000000
        /*008c*/ 	.short	0x0100
        /*008e*/ 	.byte	0x08
	.zero		1


	//   ....[1]....
        /*0090*/ 	.word	0x00000260
        /*0094*/ 	.word	0x000000ff
        /*0098*/ 	.word	0x00000048
        /*009c*/ 	.short	0x0100
        /*009e*/ 	.byte	0x08
	.zero		1


	//   ....[2]....
        /*00a0*/ 	.word	0x00000270
        /*00a4*/ 	.word	0x000000ff
        /*00a8*/ 	.word	0x00000008
        /*00ac*/ 	.short	0x0100
        /*00ae*/ 	.byte	0x08
	.zero		1


	//   ....[3]....
        /*00b0*/ 	.word	0x00000280
        /*00b4*/ 	.word	0x000000ff
        /*00b8*/ 	.word	0x00000050
        /*00bc*/ 	.short	0x0100
        /*00be*/ 	.byte	0x08
	.zero		1


	//   ....[4]....
        /*00c0*/ 	.word	0x00000290
        /*00c4*/ 	.word	0x000000ff
        /*00c8*/ 	.word	0x00000010
        /*00cc*/ 	.short	0x0100
        /*00ce*/ 	.byte	0x08
	.zero		1


	//   ....[5]....
        /*00d0*/ 	.word	0x000002a0
        /*00d4*/ 	.word	0x000000ff
        /*00d8*/ 	.word	0x00000058
        /*00dc*/ 	.short	0x0100
        /*00de*/ 	.byte	0x08
	.zero		1


	//   ....[6]....
        /*00e0*/ 	.word	0x000002b0
        /*00e4*/ 	.word	0x000000ff
        /*00e8*/ 	.word	0x00000018
        /*00ec*/ 	.short	0x0100
        /*00ee*/ 	.byte	0x08
	.zero		1


	//   ....[7]....
        /*00f0*/ 	.word	0x000002c0
        /*00f4*/ 	.word	0x000000ff
        /*00f8*/ 	.word	0x00000060
        /*00fc*/ 	.short	0x0100
        /*00fe*/ 	.byte	0x08
	.zero		1


	//   ....[8]....
        /*0100*/ 	.word	0x000002d0
        /*0104*/ 	.word	0x000000ff
        /*0108*/ 	.word	0x00000020
        /*010c*/ 	.short	0x0100
        /*010e*/ 	.byte	0x08
	.zero		1


	//   ....[9]....
        /*0110*/ 	.word	0x000002e0
        /*0114*/ 	.word	0x000000ff
        /*0118*/ 	.word	0x00000068
        /*011c*/ 	.short	0x0100
        /*011e*/ 	.byte	0x08
	.zero		1


	//   ....[10]....
        /*0120*/ 	.word	0x000002f0
        /*0124*/ 	.word	0x000000ff
        /*0128*/ 	.word	0x00000028
        /*012c*/ 	.short	0x0100
        /*012e*/ 	.byte	0x08
	.zero		1


	//   ....[11]....
        /*0130*/ 	.word	0x00000300
        /*0134*/ 	.word	0x000000ff
        /*0138*/ 	.word	0x00000070
        /*013c*/ 	.short	0x0100
        /*013e*/ 	.byte	0x08
	.zero		1


	//   ....[12]....
        /*0140*/ 	.word	0x00000310
        /*0144*/ 	.word	0x000000ff
        /*0148*/ 	.word	0x00000030
        /*014c*/ 	.short	0x0100
        /*014e*/ 	.byte	0x08
	.zero		1


	//   ....[13]....
        /*0150*/ 	.word	0x00000320
        /*0154*/ 	.word	0x000000ff
        /*0158*/ 	.word	0x00000078
        /*015c*/ 	.short	0x0100
        /*015e*/ 	.byte	0x08
	.zero		1


	//   ....[14]....
        /*0160*/ 	.word	0x00000330
        /*0164*/ 	.word	0x000000ff
        /*0168*/ 	.word	0x00000038
        /*016c*/ 	.short	0x0100
        /*016e*/ 	.byte	0x08
	.zero		1


	//   ....[15]....
        /*0170*/ 	.word	0x00000340
        /*0174*/ 	.word	0x000000ff
        /*0178*/ 	.word	0x00000080
        /*017c*/ 	.short	0x0100
        /*017e*/ 	.byte	0x08
	.zero		1


	//   ....[16]....
        /*0180*/ 	.word	0x00000350
        /*0184*/ 	.word	0x000000ff
        /*0188*/ 	.word	0x00000040
        /*018c*/ 	.short	0x0100
        /*018e*/ 	.byte	0x08
	.zero		1


	//   ....[17]....
        /*0190*/ 	.word	0x00000360
        /*0194*/ 	.word	0x000000ff
        /*0198*/ 	.word	0x00000088
        /*019c*/ 	.short	0x0100
        /*019e*/ 	.byte	0x08
	.zero		1


	//   ....[18]....
        /*01a0*/ 	.word	0x00000600
        /*01a4*/ 	.word	0x000000ff
        /*01a8*/ 	.word	0x000000a0
        /*01ac*/ 	.short	0x0100
        /*01ae*/ 	.byte	0x06
	.zero		1


	//   ....[19]....
        /*01b0*/ 	.word	0x00000660
        /*01b4*/ 	.word	0x000000ff
        /*01b8*/ 	.word	0x000000a8
        /*01bc*/ 	.short	0x0100
        /*01be*/ 	.byte	0x06
	.zero		1


	//   ....[20]....
        /*01c0*/ 	.word	0x00001280
        /*01c4*/ 	.word	0x00000003
        /*01c8*/ 	.word	0x00000000
        /*01cc*/ 	.short	0x010a
        /*01ce*/ 	.byte	0x3f
	.zero		1


	//   ....[21]....
        /*01d0*/ 	.word	0x000012c0
        /*01d4*/ 	.word	0x00000003
        /*01d8*/ 	.word	0x00000000
        /*01dc*/ 	.short	0x010a
        /*01de*/ 	.byte	0x3f
	.zero		1


	//   ....[22]....
        /*01e0*/ 	.word	0x00001620
        /*01e4*/ 	.word	0x000000ff
        /*01e8*/ 	.word	0x00000000
        /*01ec*/ 	.short	0x010a
        /*01ee*/ 	.byte	0x08
	.zero		1


	//   ....[23]....
        /*01f0*/ 	.word	0x00001660
        /*01f4*/ 	.word	0x000000ff
        /*01f8*/ 	.word	0x00000000
        /*01fc*/ 	.short	0x010a
        /*01fe*/ 	.byte	0x08
	.zero		1


	//   ....[24]....
        /*0200*/ 	.word	0x00001880
        /*0204*/ 	.word	0x000000ff
        /*0208*/ 	.word	0x00000000
        /*020c*/ 	.short	0x0101
        /*020e*/ 	.byte	0x08
	.zero		1


	//   ....[25]....
        /*0210*/ 	.word	0x00001a80
        /*0214*/ 	.word	0x000000ff
        /*0218*/ 	.word	0x00000000
        /*021c*/ 	.short	0x0101
        /*021e*/ 	.byte	0x06
	.zero		1


	//   ....[26]....
        /*0220*/ 	.word	0x0000b330
        /*0224*/ 	.word	0x0000000e
        /*0228*/ 	.word	0x00000048
        /*022c*/ 	.short	0x010a
        /*022e*/ 	.byte	0x3f
	.zero		1


	//   ....[27]....
        /*0230*/ 	.word	0x0000b6b0
        /*0234*/ 	.word	0x00000006
        /*0238*/ 	.word	0x000000a8
        /*023c*/ 	.short	0x0101
        /*023e*/ 	.byte	0x3f
	.zero		1


	//   ....[28]....
        /*0240*/ 	.word	0x0000bde0
        /*0244*/ 	.word	0x00000007
        /*0248*/ 	.word	0x00000000
        /*024c*/ 	.short	0x010a
        /*024e*/ 	.byte	0x3f
	.zero		1


	//   ....[29]....
        /*0250*/ 	.word	0x0000be60
        /*0254*/ 	.word	0x00000009
        /*0258*/ 	.word	0x00000000
        /*025c*/ 	.short	0x010a
        /*025e*/ 	.byte	0x3f
	.zero		1


	//   ....[30]....
        /*0260*/ 	.word	0x0000bef0
        /*0264*/ 	.word	0x00000006
        /*0268*/ 	.word	0x00000000
        /*026c*/ 	.short	0x010a
        /*026e*/ 	.byte	0x3f
	.zero		1


	//   ....[31]....
        /*0270*/ 	.word	0x0000bf80
        /*0274*/ 	.word	0x00000009
        /*0278*/ 	.word	0x00000000
        /*027c*/ 	.short	0x010a
        /*027e*/ 	.byte	0x3f
	.zero		1


	//   ....[32]....
        /*0280*/ 	.word	0x0000c010
        /*0284*/ 	.word	0x00000006
        /*0288*/ 	.word	0x00000000
        /*028c*/ 	.short	0x010a
        /*028e*/ 	.byte	0x3f
	.zero		1


	//   ....[33]....
        /*0290*/ 	.word	0x0000c0a0
        /*0294*/ 	.word	0x00000009
        /*0298*/ 	.word	0x00000000
        /*029c*/ 	.short	0x010a
        /*029e*/ 	.byte	0x3f
	.zero		1


	//   ....[34]....
        /*02a0*/ 	.word	0x0000c130
        /*02a4*/ 	.word	0x00000006
        /*02a8*/ 	.word	0x00000000
        /*02ac*/ 	.short	0x010a
        /*02ae*/ 	.byte	0x3f
	.zero		1


	//   ....[35]....
        /*02b0*/ 	.word	0x0000c1c0
        /*02b4*/ 	.word	0x00000009
        /*02b8*/ 	.word	0x00000000
        /*02bc*/ 	.short	0x010a
        /*02be*/ 	.byte	0x3f
	.zero		1


	//   ....[36]....
        /*02c0*/ 	.word	0x0000c250
        /*02c4*/ 	.word	0x00000003
        /*02c8*/ 	.word	0x00000000
        /*02cc*/ 	.short	0x010a
        /*02ce*/ 	.byte	0x3f
	.zero		1


	//   ....[37]....
        /*02d0*/ 	.word	0x0000c2b0
        /*02d4*/ 	.word	0x00000003
        /*02d8*/ 	.word	0x00000000
        /*02dc*/ 	.short	0x010a
        /*02de*/ 	.byte	0x3f
	.zero		1


	//   ....[38]....
        /*02e0*/ 	.word	0x0000c310
        /*02e4*/ 	.word	0x00000004
        /*02e8*/ 	.word	0x00000000
        /*02ec*/ 	.short	0x010a
        /*02ee*/ 	.byte	0x3f
	.zero		1


	//   ....[39]....
        /*02f0*/ 	.word	0x0000c3e0
        /*02f4*/ 	.word	0x0000000e
        /*02f8*/ 	.word	0x00000048
        /*02fc*/ 	.short	0x010a
        /*02fe*/ 	.byte	0x3f
	.zero		1


	//   ....[40]....
        /*0300*/ 	.word	0x0000c4b0
        /*0304*/ 	.word	0x00000007
        /*0308*/ 	.word	0x00000000
        /*030c*/ 	.short	0x010a
        /*030e*/ 	.byte	0x3f
	.zero		1


	//   ....[41]....
        /*0310*/ 	.word	0x0000c500
        /*0314*/ 	.word	0x00000009
        /*0318*/ 	.word	0x00000000
        /*031c*/ 	.short	0x010a
        /*031e*/ 	.byte	0x3f
	.zero		1


	//   ....[42]....
        /*0320*/ 	.word	0x0000c550
        /*0324*/ 	.word	0x00000006
        /*0328*/ 	.word	0x00000000
        /*032c*/ 	.short	0x010a
        /*032e*/ 	.byte	0x3f
	.zero		1


	//   ....[43]....
        /*0330*/ 	.word	0x0000c5a0
        /*0334*/ 	.word	0x00000009
        /*0338*/ 	.word	0x00000000
        /*033c*/ 	.short	0x010a
        /*033e*/ 	.byte	0x3f
	.zero		1


	//   ....[44]....
        /*0340*/ 	.word	0x0000c5f0
        /*0344*/ 	.word	0x00000006
        /*0348*/ 	.word	0x00000000
        /*034c*/ 	.short	0x010a
        /*034e*/ 	.byte	0x3f
	.zero		1


	//   ....[45]....
        /*0350*/ 	.word	0x0000c640
        /*0354*/ 	.word	0x00000009
        /*0358*/ 	.word	0x00000000
        /*035c*/ 	.short	0x010a
        /*035e*/ 	.byte	0x3f
	.zero		1


	//   ....[46]....
        /*0360*/ 	.word	0x0000c690
        /*0364*/ 	.word	0x00000006
        /*0368*/ 	.word	0x00000000
        /*036c*/ 	.short	0x010a
        /*036e*/ 	.byte	0x3f
	.zero		1


	//   ....[47]....
        /*0370*/ 	.word	0x0000c6e0
        /*0374*/ 	.word	0x00000009
        /*0378*/ 	.word	0x00000000
        /*037c*/ 	.short	0x010a
        /*037e*/ 	.byte	0x3f
	.zero		1


	//----- nvinfo : EIATTR_NUM_MBARRIERS
	.align		4
.L_35:
        /*0380*/ 	.byte	0x03, 0x38
        /*0382*/ 	.short	0x0014


	//----- nvinfo : EIATTR_EXIT_INSTR_OFFSETS
	.align		4
        /*0384*/ 	.byte	0x04, 0x1c
        /*0386*/ 	.short	(.L_37 - .L_36)


	//   ....[0]....
.L_36:
        /*0388*/ 	.word	0x000006b0


	//   ....[1]....
        /*038c*/ 	.word	0x00000f70


	//   ....[2]....
        /*0390*/ 	.word	0x0000a9a0


	//   ....[3]....
        /*0394*/ 	.word	0x0000afd0


	//   ....[4]....
        /*0398*/ 	.word	0x0000c2a0


	//----- nvinfo : EIATTR_MAX_THREADS
	.align		4
.L_37:
        /*039c*/ 	.byte	0x04, 0x05
        /*039e*/ 	.short	(.L_39 - .L_38)
.L_38:
        /*03a0*/ 	.word	0x00000180
        /*03a4*/ 	.word	0x00000001
        /*03a8*/ 	.word	0x00000001


	//----- nvinfo : EIATTR_CRS_STACK_SIZE
	.align		4
.L_39:
        /*03ac*/ 	.byte	0x04, 0x1e
        /*03ae*/ 	.short	(.L_41 - .L_40)
.L_40:
        /*03b0*/ 	.word	0x00000000


	//----- nvinfo : EIATTR_CBANK_PARAM_SIZE
	.align		4
.L_41:
        /*03b4*/ 	.byte	0x03, 0x19
        /*03b6*/ 	.short	0x0470


	//----- nvinfo : EIATTR_PARAM_CBANK
	.align		4
        /*03b8*/ 	.byte	0x04, 0x0a
        /*03ba*/ 	.short	(.L_43 - .L_42)
	.align		4
.L_42:
        /*03bc*/ 	.word	index@(.nv.constant0._ZN7cutlass13device_kernelINS_4gemm6kernel13GemmUniversalIN4cute5tupleIJiiiiEEENS1_10collective13CollectiveMmaINS1_34MainloopSm90TmaGmmaWarpSpecializedILi9ENS5_IJNS4_1CILi1EEESB_SB_EEENS1_35KernelTmaWarpSpecializedCooperativeEEENS5_IJNSA_ILi256EEENSA_ILi128EEENSA_ILi32EEEEEENS_6half_tENS5_IJlSB_lEEESJ_SK_NS4_8TiledMMAINS4_8MMA_AtomIJNS4_4SM904GMMA26MMA_64x128x16_F32F16F16_SSILNSO_5MajorE0ELSQ_0ELNSO_7ScaleInE1ELSR_1EEEEEENS4_6LayoutINS5_IJNSA_ILi2EEESB_SB_EEENS5_IJSB_NSA_ILi0EEESX_EEEEENS5_IJNS4_10UnderscoreES10_S10_EEEEENS4_13SM90_TMA_LOADENS4_14ComposedLayoutINS4_7SwizzleILi2ELi4ELi3EEENS4_18smem_ptr_flag_bitsILi16EEENSU_INS5_IJNSA_ILi8EEESH_EEENS5_IJSH_SB_EEEEEEEvNS4_8identityES13_S1D_vS1E_EENS_8epilogue10collective6detail29Sm90TmaWarpSpecializedAdapterINS1H_15DefaultEpilogueISJ_SK_SK_NS1G_6thread17LinearCombinationISJ_Li1EffLNS1L_9ScaleType4KindE0ELNS_15FloatRoundStyleE2ESJ_EENS1_15EpilogueDefaultEEEEEvvEEEEvNT_6ParamsE)
        /*03c0*/ 	.short	0x0210
        /*03c2*/ 	.short	0x0470


	//----- nvinfo : EIATTR_SW_WAR
	.align		4
.L_43:
        /*03c4*/ 	.byte	0x04, 0x36
        /*03c6*/ 	.short	(.L_45 - .L_44)
.L_44:
        /*03c8*/ 	.word	0x00000008
.L_45:


//--------------------- .nv.callgraph             --------------------------
	.section	.nv.callgraph,"",@"SHT_CUDA_CALLGRAPH"
	.align	4
	.sectionentsize	8
	.align		4
        /*0000*/ 	.word	0x00000000
	.align		4
        /*0004*/ 	.word	0xffffffff
	.align		4
        /*0008*/ 	.word	index@(_ZN7cutlass13device_kernelINS_4gemm6kernel13GemmUniversalIN4cute5tupleIJiiiiEEENS1_10collective13CollectiveMmaINS1_34MainloopSm90TmaGmmaWarpSpecializedILi9ENS5_IJNS4_1CILi1EEESB_SB_EEENS1_35KernelTmaWarpSpecializedCooperativeEEENS5_IJNSA_ILi256EEENSA_ILi128EEENSA_ILi32EEEEEENS_6half_tENS5_IJlSB_lEEESJ_SK_NS4_8TiledMMAINS4_8MMA_AtomIJNS4_4SM904GMMA26MMA_64x128x16_F32F16F16_SSILNSO_5MajorE0ELSQ_0ELNSO_7ScaleInE1ELSR_1EEEEEENS4_6LayoutINS5_IJNSA_ILi2EEESB_SB_EEENS5_IJSB_NSA_ILi0EEESX_EEEEENS5_IJNS4_10UnderscoreES10_S10_EEEEENS4_13SM90_TMA_LOADENS4_14ComposedLayoutINS4_7SwizzleILi2ELi4ELi3EEENS4_18smem_ptr_flag_bitsILi16EEENSU_INS5_IJNSA_ILi8EEESH_EEENS5_IJSH_SB_EEEEEEEvNS4_8identityES13_S1D_vS1E_EENS_8epilogue10collective6detail29Sm90TmaWarpSpecializedAdapterINS1H_15DefaultEpilogueISJ_SK_SK_NS1G_6thread17LinearCombinationISJ_Li1EffLNS1L_9ScaleType4KindE0ELNS_15FloatRoundStyleE2ESJ_EENS1_15EpilogueDefaultEEEEEvvEEEEvNT_6ParamsE)
	.align		4
        /*000c*/ 	.word	index@(__assertfail)
	.align		4
        /*0010*/ 	.word	0x00000000
	.align		4
        /*0014*/ 	.word	0xfffffffe
	.align		4
        /*0018*/ 	.word	0x00000000
	.align		4
        /*001c*/ 	.word	0xfffffffd
	.align		4
        /*0020*/ 	.word	0x00000000
	.align		4
        /*0024*/ 	.word	0xfffffffc


//--------------------- .nv.constant4             --------------------------
	.section	.nv.constant4,"a",@progbits
	.align	8
	.align		8
.nv.constant4:
        /*0000*/ 	.dword	__assertfail
	.align		8
        /*0008*/ 	.dword	__unnamed_1
	.align		8
        /*0010*/ 	.dword	_ZN39_INTERNAL_6f4f171a_4_k_cu_02067399_26724cuda3std3__45__cpo5beginE
	.align		8
        /*0018*/ 	.dword	_ZN39_INTERNAL_6f4f171a_4_k_cu_02067399_26724cuda3std3__45__cpo3endE
	.align		8
        /*0020*/ 	.dword	_ZN39_INTERNAL_6f4f171a_4_k_cu_02067399_26724cuda3std3__45__cpo6cbeginE
	.align		8
        /*0028*/ 	.dword	_ZN39_INTERNAL_6f4f171a_4_k_cu_02067399_26724cuda3std3__45__cpo4cendE
	.align		8
        /*0030*/ 	.dword	_ZN39_INTERNAL_6f4f171a_4_k_cu_02067399_26724cuda3std3__441_GLOBAL__N__6f4f171a_4_k_cu_02067399_26726ignoreE
	.align		8
        /*0038*/ 	.dword	_ZN39_INTERNAL_6f4f171a_4_k_cu_02067399_26724cuda3std3__419piecewise_constructE
	.align		8
        /*0040*/ 	.dword	_ZN39_INTERNAL_6f4f171a_4_k_cu_02067399_26724cuda3std3__48in_placeE
	.align		8
        /*0048*/ 	.dword	_ZN39_INTERNAL_6f4f171a_4_k_cu_02067399_26724cuda3std6ranges3__45__cpo4swapE
	.align		8
        /*0050*/ 	.dword	_ZN39_INTERNAL_6f4f171a_4_k_cu_02067399_26724cuda3std6ranges3__45__cpo9iter_moveE
	.align		8
        /*0058*/ 	.dword	_ZN39_INTERNAL_6f4f171a_4_k_cu_02067399_26724cute7productE
	.align		8
        /*0060*/ 	.dword	_ZN39_INTERNAL_6f4f171a_4_k_cu_02067399_26724cute1_E
	.align		8
        /*0068*/ 	.dword	$str$22
	.align		8
        /*0070*/ 	.dword	$str$23


//--------------------- .text._ZN7cutlass13device_kernelINS_4gemm6kernel13GemmUniversalIN4cute5tupleIJiiiiEEENS1_10collective13CollectiveMmaINS1_34MainloopSm90TmaGmmaWarpSpecializedILi9ENS5_IJNS4_1CILi1EEESB_SB_EEENS1_35KernelTmaWarpSpecializedCooperativeEEENS5_IJNSA_ILi256EEENSA_ILi128EEENSA_ILi32EEEEEENS_6half_tENS5_IJlSB_lEEESJ_SK_NS4_8TiledMMAINS4_8MMA_AtomIJNS4_4SM904GMMA26MMA_64x128x16_F32F16F16_SSILNSO_5MajorE0ELSQ_0ELNSO_7ScaleInE1ELSR_1EEEEEENS4_6LayoutINS5_IJNSA_ILi2EEESB_SB_EEENS5_IJSB_NSA_ILi0EEESX_EEEEENS5_IJNS4_10UnderscoreES10_S10_EEEEENS4_13SM90_TMA_LOADENS4_14ComposedLayoutINS4_7SwizzleILi2ELi4ELi3EEENS4_18smem_ptr_flag_bitsILi16EEENSU_INS5_IJNSA_ILi8EEESH_EEENS5_IJSH_SB_EEEEEEEvNS4_8identityES13_S1D_vS1E_EENS_8epilogue10collective6detail29Sm90TmaWarpSpecializedAdapterINS1H_15DefaultEpilogueISJ_SK_SK_NS1G_6thread17LinearCombinationISJ_Li1EffLNS1L_9ScaleType4KindE0ELNS_15FloatRoundStyleE2ESJ_EENS1_15EpilogueDefaultEEEEEvvEEEEvNT_6ParamsE --------------------------
	.section	.text._ZN7cutlass13device_kernelINS_4gemm6kernel13GemmUniversalIN4cute5tupleIJiiiiEEENS1_10collective13CollectiveMmaINS1_34MainloopSm90TmaGmmaWarpSpecializedILi9ENS5_IJNS4_1CILi1EEESB_SB_EEENS1_35KernelTmaWarpSpecializedCooperativeEEENS5_IJNSA_ILi256EEENSA_ILi128EEENSA_ILi32EEEEEENS_6half_tENS5_IJlSB_lEEESJ_SK_NS4_8TiledMMAINS4_8MMA_AtomIJNS4_4SM904GMMA26MMA_64x128x16_F32F16F16_SSILNSO_5MajorE0ELSQ_0ELNSO_7ScaleInE1ELSR_1EEEEEENS4_6LayoutINS5_IJNSA_ILi2EEESB_SB_EEENS5_IJSB_NSA_ILi0EEESX_EEEEENS5_IJNS4_10UnderscoreES10_S10_EEEEENS4_13SM90_TMA_LOADENS4_14ComposedLayoutINS4_7SwizzleILi2ELi4ELi3EEENS4_18smem_ptr_flag_bitsILi16EEENSU_INS5_IJNSA_ILi8EEESH_EEENS5_IJSH_SB_EEEEEEEvNS4_8identityES13_S1D_vS1E_EENS_8epilogue10collective6detail29Sm90TmaWarpSpecializedAdapterINS1H_15DefaultEpilogueISJ_SK_SK_NS1G_6thread17LinearCombinationISJ_Li1EffLNS1L_9ScaleType4KindE0ELNS_15FloatRoundStyleE2ESJ_EENS1_15EpilogueDefaultEEEEEvvEEEEvNT_6ParamsE,"ax",@progbits
	.align	128
.text._ZN7cutlass13device_kernelINS_4gemm6kernel13GemmUniversalIN4cute5tupleIJiiiiEEENS1_10collective13CollectiveMmaINS1_34MainloopSm90TmaGmmaWarpSpecializedILi9ENS5_IJNS4_1CILi1EEESB_SB_EEENS1_35KernelTmaWarpSpecializedCooperativeEEENS5_IJNSA_ILi256EEENSA_ILi128EEENSA_ILi32EEEEEENS_6half_tENS5_IJlSB_lEEESJ_SK_NS4_8TiledMMAINS4_8MMA_AtomIJNS4_4SM904GMMA26MMA_64x128x16_F32F16F16_SSILNSO_5MajorE0ELSQ_0ELNSO_7ScaleInE1ELSR_1EEEEEENS4_6LayoutINS5_IJNSA_ILi2EEESB_SB_EEENS5_IJSB_NSA_ILi0EEESX_EEEEENS5_IJNS4_10UnderscoreES10_S10_EEEEENS4_13SM90_TMA_LOADENS4_14ComposedLayoutINS4_7SwizzleILi2ELi4ELi3EEENS4_18smem_ptr_flag_bitsILi16EEENSU_INS5_IJNSA_ILi8EEESH_EEENS5_IJSH_SB_EEEEEEEvNS4_8identityES13_S1D_vS1E_EENS_8epilogue10collective6detail29Sm90TmaWarpSpecializedAdapterINS1H_15DefaultEpilogueISJ_SK_SK_NS1G_6thread17LinearCombinationISJ_Li1EffLNS1L_9ScaleType4KindE0ELNS_15FloatRoundStyleE2ESJ_EENS1_15EpilogueDefaultEEEEEvvEEEEvNT_6ParamsE:
        .type           _ZN7cutlass13device_kernelINS_4gemm6kernel13GemmUniversalIN4cute5tupleIJiiiiEEENS1_10collective13CollectiveMmaINS1_34MainloopSm90TmaGmmaWarpSpecializedILi9ENS5_IJNS4_1CILi1EEESB_SB_EEENS1_35KernelTmaWarpSpecializedCooperativeEEENS5_IJNSA_ILi256EEENSA_ILi128EEENSA_ILi32EEEEEENS_6half_tENS5_IJlSB_lEEESJ_SK_NS4_8TiledMMAINS4_8MMA_AtomIJNS4_4SM904GMMA26MMA_64x128x16_F32F16F16_SSILNSO_5MajorE0ELSQ_0ELNSO_7ScaleInE1ELSR_1EEEEEENS4_6LayoutINS5_IJNSA_ILi2EEESB_SB_EEENS5_IJSB_NSA_ILi0EEESX_EEEEENS5_IJNS4_10UnderscoreES10_S10_EEEEENS4_13SM90_TMA_LOADENS4_14ComposedLayoutINS4_7SwizzleILi2ELi4ELi3EEENS4_18smem_ptr_flag_bitsILi16EEENSU_INS5_IJNSA_ILi8EEESH_EEENS5_IJSH_SB_EEEEEEEvNS4_8identityES13_S1D_vS1E_EENS_8epilogue10collective6detail29Sm90TmaWarpSpecializedAdapterINS1H_15DefaultEpilogueISJ_SK_SK_NS1G_6thread17LinearCombinationISJ_Li1EffLNS1L_9ScaleType4KindE0ELNS_15FloatRoundStyleE2ESJ_EENS1_15EpilogueDefaultEEEEEvvEEEEvNT_6ParamsE,@function
        .size           _ZN7cutlass13device_kernelINS_4gemm6kernel13GemmUniversalIN4cute5tupleIJiiiiEEENS1_10collective13CollectiveMmaINS1_34MainloopSm90TmaGmmaWarpSpecializedILi9ENS5_IJNS4_1CILi1EEESB_SB_EEENS1_35KernelTmaWarpSpecializedCooperativeEEENS5_IJNSA_ILi256EEENSA_ILi128EEENSA_ILi32EEEEEENS_6half_tENS5_IJlSB_lEEESJ_SK_NS4_8TiledMMAINS4_8MMA_AtomIJNS4_4SM904GMMA26MMA_64x128x16_F32F16F16_SSILNSO_5MajorE0ELSQ_0ELNSO_7ScaleInE1ELSR_1EEEEEENS4_6LayoutINS5_IJNSA_ILi2EEESB_SB_EEENS5_IJSB_NSA_ILi0EEESX_EEEEENS5_IJNS4_10UnderscoreES10_S10_EEEEENS4_13SM90_TMA_LOADENS4_14ComposedLayoutINS4_7SwizzleILi2ELi4ELi3EEENS4_18smem_ptr_flag_bitsILi16EEENSU_INS5_IJNSA_ILi8EEESH_EEENS5_IJSH_SB_EEEEEEEvNS4_8identityES13_S1D_vS1E_EENS_8epilogue10collective6detail29Sm90TmaWarpSpecializedAdapterINS1H_15DefaultEpilogueISJ_SK_SK_NS1G_6thread17LinearCombinationISJ_Li1EffLNS1L_9ScaleType4KindE0ELNS_15FloatRoundStyleE2ESJ_EENS1_15EpilogueDefaultEEEEEvvEEEEvNT_6ParamsE,(.L_x_331 - _ZN7cutlass13device_kernelINS_4gemm6kernel13GemmUniversalIN4cute5tupleIJiiiiEEENS1_10collective13CollectiveMmaINS1_34MainloopSm90TmaGmmaWarpSpecializedILi9ENS5_IJNS4_1CILi1EEESB_SB_EEENS1_35KernelTmaWarpSpecializedCooperativeEEENS5_IJNSA_ILi256EEENSA_ILi128EEENSA_ILi32EEEEEENS_6half_tENS5_IJlSB_lEEESJ_SK_NS4_8TiledMMAINS4_8MMA_AtomIJNS4_4SM904GMMA26MMA_64x128x16_F32F16F16_SSILNSO_5MajorE0ELSQ_0ELNSO_7ScaleInE1ELSR_1EEEEEENS4_6LayoutINS5_IJNSA_ILi2EEESB_SB_EEENS5_IJSB_NSA_ILi0EEESX_EEEEENS5_IJNS4_10UnderscoreES10_S10_EEEEENS4_13SM90_TMA_LOADENS4_14ComposedLayoutINS4_7SwizzleILi2ELi4ELi3EEENS4_18smem_ptr_flag_bitsILi16EEENSU_INS5_IJNSA_ILi8EEESH_EEENS5_IJSH_SB_EEEEEEEvNS4_8identityES13_S1D_vS1E_EENS_8epilogue10collective6detail29Sm90TmaWarpSpecializedAdapterINS1H_15DefaultEpilogueISJ_SK_SK_NS1G_6thread17LinearCombinationISJ_Li1EffLNS1L_9ScaleType4KindE0ELNS_15FloatRoundStyleE2ESJ_EENS1_15EpilogueDefaultEEEEEvvEEEEvNT_6ParamsE)
        .other          _ZN7cutlass13device_kernelINS_4gemm6kernel13GemmUniversalIN4cute5tupleIJiiiiEEENS1_10collective13CollectiveMmaINS1_34MainloopSm90TmaGmmaWarpSpecializedILi9ENS5_IJNS4_1CILi1EEESB_SB_EEENS1_35KernelTmaWarpSpecializedCooperativeEEENS5_IJNSA_ILi256EEENSA_ILi128EEENSA_ILi32EEEEEENS_6half_tENS5_IJlSB_lEEESJ_SK_NS4_8TiledMMAINS4_8MMA_AtomIJNS4_4SM904GMMA26MMA_64x128x16_F32F16F16_SSILNSO_5MajorE0ELSQ_0ELNSO_7ScaleInE1ELSR_1EEEEEENS4_6LayoutINS5_IJNSA_ILi2EEESB_SB_EEENS5_IJSB_NSA_ILi0EEESX_EEEEENS5_IJNS4_10UnderscoreES10_S10_EEEEENS4_13SM90_TMA_LOADENS4_14ComposedLayoutINS4_7SwizzleILi2ELi4ELi3EEENS4_18smem_ptr_flag_bitsILi16EEENSU_INS5_IJNSA_ILi8EEESH_EEENS5_IJSH_SB_EEEEEEEvNS4_8identityES13_S1D_vS1E_EENS_8epilogue10collective6detail29Sm90TmaWarpSpecializedAdapterINS1H_15DefaultEpilogueISJ_SK_SK_NS1G_6thread17LinearCombinationISJ_Li1EffLNS1L_9ScaleType4KindE0ELNS_15FloatRoundStyleE2ESJ_EENS1_15EpilogueDefaultEEEEEvvEEEEvNT_6ParamsE,@"STO_CUDA_ENTRY STV_DEFAULT"
_ZN7cutlass13device_kernelINS_4gemm6kernel13GemmUniversalIN4cute5tupleIJiiiiEEENS1_10collective13CollectiveMmaINS1_34MainloopSm90TmaGmmaWarpSpecializedILi9ENS5_IJNS4_1CILi1EEESB_SB_EEENS1_35KernelTmaWarpSpecializedCooperativeEEENS5_IJNSA_ILi256EEENSA_ILi128EEENSA_ILi32EEEEEENS_6half_tENS5_IJlSB_lEEESJ_SK_NS4_8TiledMMAINS4_8MMA_AtomIJNS4_4SM904GMMA26MMA_64x128x16_F32F16F16_SSILNSO_5MajorE0ELSQ_0ELNSO_7ScaleInE1ELSR_1EEEEEENS4_6LayoutINS5_IJNSA_ILi2EEESB_SB_EEENS5_IJSB_NSA_ILi0EEESX_EEEEENS5_IJNS4_10UnderscoreES10_S10_EEEEENS4_13SM90_TMA_LOADENS4_14ComposedLayoutINS4_7SwizzleILi2ELi4ELi3EEENS4_18smem_ptr_flag_bitsILi16EEENSU_INS5_IJNSA_ILi8EEESH_EEENS5_IJSH_SB_EEEEEEEvNS4_8identityES13_S1D_vS1E_EENS_8epilogue10collective6detail29Sm90TmaWarpSpecializedAdapterINS1H_15DefaultEpilogueISJ_SK_SK_NS1G_6thread17LinearCombinationISJ_Li1EffLNS1L_9ScaleType4KindE0ELNS_15FloatRoundStyleE2ESJ_EENS1_15EpilogueDefaultEEEEEvvEEEEvNT_6ParamsE:
[----:B------:R-:W0:Y:S01]  /*0000*/  LDC R1, c[0x0][0x28] ;  /* 0x00000a00ff017b82 */ /* 0x000e220000000800 */
[----:B------:R-:W1:Y:S01]  /*0010*/  S2R R18, SR_TID.X ;  /* 0x0000000000127919 */ /* 0x000e620000002100 */
[----:B------:R-:W-:Y:S01]  /*0020*/  ELECT P0, URZ, PT ;  /* 0x00000000003f782f */ /* 0x000fe20003800000 */
[----:B------:R-:W-:Y:S01]  /*0030*/  BSSY B0, `(.L_x_0) ;  /* 0x000000f000007945 */ /* 0x000fe20003800000 */
[--C-:B-1----:R-:W-:Y:S02]  /*0040*/  SHF.R.U32.HI R0, RZ, 0x5, R18.reuse ;  /* 0x00000005ff007819 */ /* 0x102fe40000011612 */
[----:B------:R-:W-:-:S03]  /*0050*/  SHF.R.U32.HI R22, RZ, 0x7, R18 ;  /* 0x00000007ff167819 */ /* 0x000fc60000011612 */
[----:B------:R-:W1:Y:S04]  /*0060*/  SHFL.IDX PT, R5, R0, RZ, 0x1f ;  /* 0x00001fff00057589 */ /* 0x000e6800000e0000 */
[----:B------:R2:W3:Y:S01]  /*0070*/  SHFL.IDX PT, R8, R22, RZ, 0x1f ;  /* 0x00001fff16087589 */ /* 0x0004e200000e0000 */
[----:B-1----:R-:W-:-:S13]  /*0080*/  ISETP.NE.OR P0, PT, R5, RZ, !P0 ;  /* 0x000000ff0500720c */ /* 0x002fda0004705670 */
[----:B0-23--:R-:W-:Y:S05]  /*0090*/  @P0 BRA `(.L_x_1) ;  /* 0x0000000000200947 */ /* 0x00dfea0003800000 */
[----:B------:R-:W-:Y:S02]  /*00a0*/  ULDC.64 UR4, c[0x0][0x198] ;  /* 0x0000660000047ab9 */ /* 0x000fe40000000a00 */
[----:B------:R-:W-:Y:S02]  /*00b0*/  UIADD3 UR6, UP0, UR4, 0xf0, URZ ;  /* 0x000000f004067890 */ /* 0x000fe4000ff1e03f */
[----:B------:R-:W-:Y:S02]  /*00c0*/  UIADD3 UR4, UP1, UR4, 0x1f0, URZ ;  /* 0x000001f004047890 */ /* 0x000fe4000ff3e03f */
[----:B------:R-:W-:Y:S02]  /*00d0*/  UIADD3.X UR7, URZ, UR5, URZ, UP0, !UPT ;  /* 0x000000053f077290 */ /* 0x000fe400087fe43f */
[----:B------:R-:W-:-:S07]  /*00e0*/  UIADD3.X UR5, URZ, UR5, URZ, UP1, !UPT ;  /* 0x000000053f057290 */ /* 0x000fce0008ffe43f */
[----:B------:R0:W-:Y:S02]  /*00f0*/  UTMACCTL.PF [UR6] ;  /* 0x00000000060079b9 */ /* 0x0001e40008040000 */
[----:B------:R0:W-:Y:S02]  /*0100*/  UTMACCTL.PF [UR4] ;  /* 0x00000000040079b9 */ /* 0x0001e40008040000 */
[----:B0-----:R-:W-:Y:S01]  /*0110*/  NOP ;  /* 0x0000000000007918 */ /* 0x001fe20000000000 */
.L_x_1:
[----:B------:R-:W-:Y:S05]  /*0120*/  BSYNC B0 ;  /* 0x0000000000007941 */ /* 0x000fea0003800000 */
.L_x_0:
[----:B------:R-:W0:Y:S02]  /*0130*/  SHFL.IDX PT, R2, R0, RZ, 0x1f ;  /* 0x00001fff00027589 */ /* 0x000e2400000e0000 */
[----:B0-----:R-:W-:-:S13]  /*0140*/  ISETP.NE.AND P0, PT, R2, RZ, PT ;  /* 0x000000ff0200720c */ /* 0x001fda0003f05270 */
[----:B------:R-:W-:Y:S05]  /*0150*/  @P0 BRA `(.L_x_2) ;  /* 0x00000000008c0947 */ /* 0x000fea0003800000 */
[----:B------:R-:W-:Y:S01]  /*0160*/  ELECT P0, URZ, PT ;  /* 0x00000000003f782f */ /* 0x000fe20003800000 */
[----:B------:R-:W-:-:S12]  /*0170*/  BSSY B0, `(.L_x_2) ;  /* 0x0000021000007945 */ /* 0x000fd80003800000 */
[----:B------:R-:W-:Y:S05]  /*0180*/  @!P0 BRA `(.L_x_3) ;  /* 0x00000000007c8947 */ /* 0x000fea0003800000 */
[----:B------:R-:W0:Y:S01]  /*0190*/  S2UR UR8, SR_CgaCtaId ;  /* 0x00000000000879c3 */ /* 0x000e220000008800 */
[----:B------:R-:W-:Y:S01]  /*01a0*/  UMOV UR4, 0x400 ;  /* 0x0000040000047882 */ /* 0x000fe20000000000 */
[----:B------:R-:W-:Y:S01]  /*01b0*/  UMOV UR5, 0x1 ;  /* 0x0000000100057882 */ /* 0x000fe20000000000 */
[----:B------:R-:W-:Y:S02]  /*01c0*/  UMOV UR6, 0x100 ;  /* 0x0000010000067882 */ /* 0x000fe40000000000 */
[----:B------:R-:W-:-:S04]  /*01d0*/  UIADD3 UR6, -UR6, 0x100000, URZ ;  /* 0x0010000006067890 */ /* 0x000fc8000fffe13f */
[----:B------:R-:W-:Y:S02]  /*01e0*/  USHF.L.U32 UR7, UR6, 0xb, URZ ;  /* 0x0000000b06077899 */ /* 0x000fe4000800063f */
[----:B------:R-:W-:Y:S02]  /*01f0*/  USHF.L.U32 UR6, UR6, 0x1, URZ ;  /* 0x0000000106067899 */ /* 0x000fe4000800063f */
[----:B0-----:R-:W-:Y:S02]  /*0200*/  ULEA UR8, UR8, UR4, 0x18 ;  /* 0x0000000408087291 */ /* 0x001fe4000f8ec03f */
[----:B------:R-:W-:-:S04]  /*0210*/  UIADD3 UR4, -UR5, 0x100000, URZ ;  /* 0x0010000005047890 */ /* 0x000fc8000fffe13f */
[----:B------:R-:W-:Y:S02]  /*0220*/  USHF.L.U32 UR5, UR4, 0xb, URZ ;  /* 0x0000000b04057899 */ /* 0x000fe4000800063f */
[----:B------:R-:W-:Y:S01]  /*0230*/  USHF.L.U32 UR4, UR4, 0x1, URZ ;  /* 0x0000000104047899 */ /* 0x000fe2000800063f */
[----:B------:R-:W0:Y:S11]  /*0240*/  FENCE.VIEW.ASYNC.S ;  /* 0x00000000000073c6 */ /* 0x000e360000000000 */
[----:B0-----:R0:W1:Y:S01]  /*0250*/  SYNCS.EXCH.64 URZ, [UR8], UR4 ;  /* 0x00000004083f75b2 */ /* 0x0010620008000100 */
[----:B------:R0:W2:Y:S01]  /*0260*/  SYNCS.EXCH.64 URZ, [UR8+0x48], UR6 ;  /* 0x00004806083f75b2 */ /* 0x0000a20008000100 */
[----:B------:R0:W3:Y:S01]  /*0270*/  SYNCS.EXCH.64 URZ, [UR8+0x8], UR4 ;  /* 0x00000804083f75b2 */ /* 0x0000e20008000100 */
[----:B------:R0:W4:Y:S01]  /*0280*/  SYNCS.EXCH.64 URZ, [UR8+0x50], UR6 ;  /* 0x00005006083f75b2 */ /* 0x0001220008000100 */
[----:B------:R0:W0:Y:S01]  /*0290*/  SYNCS.EXCH.64 URZ, [UR8+0x10], UR4 ;  /* 0x00001004083f75b2 */ /* 0x0000220008000100 */
        /* <DEDUP_REMOVED lines=13> */
[----:B------:R-:W-:Y:S01]  /*0370*/  NOP ;  /* 0x0000000000007918 */ /* 0x000fe20000000000 */
.L_x_3:
[----:B0-----:R-:W-:Y:S05]  /*0380*/  BSYNC B0 ;  /* 0x0000000000007941 */ /* 0x001fea0003800000 */
.L_x_2:
[----:B------:R-:W0:Y:S01]  /*0390*/  SHFL.IDX PT, R0, R0, RZ, 0x1f ;  /* 0x00001fff00007589 */ /* 0x000e2200000e0000 */
[----:B------:R-:W5:Y:S01]  /*03a0*/  LDC R2, c[0x0][0x65c] ;  /* 0x00019700ff027b82 */ /* 0x000f620000000800 */
[----:B------:R-:W-:Y:S02]  /*03b0*/  ELECT P0, URZ, PT ;  /* 0x00000000003f782f */ /* 0x000fe40003800000 */
[----:B------:R-:W-:Y:S01]  /*03c0*/  SHF.R.S32.HI R6, RZ, 0x1f, R5 ;  /* 0x0000001fff067819 */ /* 0x000fe20000011405 */
[----:B------:R-:W1:Y:S01]  /*03d0*/  S2R R3, SR_CTAID.Y ;  /* 0x0000000000037919 */ /* 0x000e620000002600 */
[----:B------:R-:W-:Y:S01]  /*03e0*/  UMOV UR4, 0x20 ;  /* 0x0000002000047882 */ /* 0x000fe20000000000 */
[----:B------:R-:W-:Y:S01]  /*03f0*/  ISETP.NE.AND P2, PT, R8, RZ, PT ;  /* 0x000000ff0800720c */ /* 0x000fe20003f45270 */
[----:B------:R-:W-:Y:S01]  /*0400*/  NOP ;  /* 0x0000000000007918 */ /* 0x000fe20000000000 */
[----:B------:R-:W2:Y:S01]  /*0410*/  S2R R4, SR_CTAID.X ;  /* 0x0000000000047919 */ /* 0x000ea20000002500 */
[----:B------:R-:W-:Y:S01]  /*0420*/  LEA.HI R6, R6, R5, RZ, 0x2 ;  /* 0x0000000506067211 */ /* 0x000fe200078f10ff */
[----:B------:R-:W-:Y:S01]  /*0430*/  NOP ;  /* 0x0000000000007918 */ /* 0x000fe20000000000 */
[----:B0-----:R-:W-:-:S02]  /*0440*/  ISETP.NE.OR P0, PT, R0, RZ, !P0 ;  /* 0x000000ff0000720c */ /* 0x001fc40004705670 */
[----:B-----5:R-:W-:-:S04]  /*0450*/  ISETP.NE.AND P3, PT, R2, 0x1, PT ;  /* 0x000000010200780c */ /* 0x020fc80003f65270 */
[----:B------:R-:W-:Y:S02]  /*0460*/  P2R R0, PR, RZ, 0x8 ;  /* 0x00000008ff007803 */ /* 0x000fe40000000000 */
[----:B------:R-:W-:-:S05]  /*0470*/  LOP3.LUT R0, R6, 0xfffffffc, RZ, 0xc0, !PT ;  /* 0xfffffffc06007812 */ /* 0x000fca00078ec0ff */
[----:B------:R-:W-:Y:S01]  /*0480*/  VOTEU.ALL UP0, P0 ;  /* 0x00000000003f7886 */ /* 0x000fe20000000000 */
[----:B------:R-:W-:Y:S01]  /*0490*/  IMAD.IADD R0, R5, 0x1, -R0 ;  /* 0x0000000105007824 */ /* 0x000fe200078e0a00 */
[----:B------:R-:W2:Y:S01]  /*04a0*/  @P3 LDC R17, c[0x0][0x10] ;  /* 0x00000400ff113b82 */ /* 0x000ea20000000800 */
[----:B------:R-:W-:Y:S01]  /*04b0*/  VOTEU.ALL UP1, P0 ;  /* 0x00000000003f7886 */ /* 0x000fe20000020000 */
[----:B-1----:R-:W-:Y:S01]  /*04c0*/  @P3 IMAD.MOV.U32 R6, RZ, RZ, R3 ;  /* 0x000000ffff063224 */ /* 0x002fe200078e0003 */
[----:B------:R-:W-:Y:S01]  /*04d0*/  @!UP0 UMOV UR6, 0x400 ;  /* 0x0000040000068882 */ /* 0x000fe20000000000 */
[----:B------:R-:W-:-:S04]  /*04e0*/  @!UP0 UIADD3 UR4, -UR4, 0x100000, URZ ;  /* 0x0010000004048890 */ /* 0x000fc8000fffe13f */
[----:B------:R-:W-:Y:S02]  /*04f0*/  @!UP0 USHF.L.U32 UR5, UR4, 0xb, URZ ;  /* 0x0000000b04058899 */ /* 0x000fe4000800063f */
[----:B------:R-:W-:Y:S01]  /*0500*/  @!UP0 USHF.L.U32 UR4, UR4, 0x1, URZ ;  /* 0x0000000104048899 */ /* 0x000fe2000800063f */
[----:B------:R-:W-:Y:S02]  /*0510*/  @P3 IMAD.MOV.U32 R7, RZ, RZ, RZ ;  /* 0x000000ffff073224 */ /* 0x000fe400078e00ff */
[----:B------:R-:W-:Y:S01]  /*0520*/  IMAD.MOV.U32 R5, RZ, RZ, RZ ;  /* 0x000000ffff057224 */ /* 0x000fe200078e00ff */
[----:B------:R-:W0:Y:S01]  /*0530*/  @!UP0 S2UR UR7, SR_CgaCtaId ;  /* 0x00000000000789c3 */ /* 0x000e220000008800 */
[----:B------:R-:W-:-:S07]  /*0540*/  @P3 IMAD.MOV.U32 R11, RZ, RZ, RZ ;  /* 0x000000ffff0b3224 */ /* 0x000fce00078e00ff */
[----:B------:R-:W1:Y:S01]  /*0550*/  @!P3 LDC R9, c[0x0][0xc] ;  /* 0x00000300ff09bb82 */ /* 0x000e620000000800 */
[----:B--2---:R-:W-:-:S04]  /*0560*/  @P3 IMAD.WIDE.U32 R16, R4, R17, R6 ;  /* 0x0000001104103225 */ /* 0x004fc800078e0006 */
[----:B------:R-:W-:Y:S01]  /*0570*/  @P3 IMAD.IADD R17, R17, 0x1, R11 ;  /* 0x0000000111113824 */ /* 0x000fe200078e020b */
[----:B0-----:R-:W-:Y:S01]  /*0580*/  @!UP0 ULEA UR6, UR7, UR6, 0x18 ;  /* 0x0000000607068291 */ /* 0x001fe2000f8ec03f */
[----:B------:R-:W-:Y:S01]  /*0590*/  VOTEU.ALL UP0, P0 ;  /* 0x00000000003f7886 */ /* 0x000fe20000000000 */
[----:B------:R-:W-:-:S04]  /*05a0*/  ISETP.NE.AND P0, PT, R0, 0x3, PT ;  /* 0x000000030000780c */ /* 0x000fc80003f05270 */
[----:B------:R-:W-:Y:S01]  /*05b0*/  ISETP.EQ.OR P0, PT, R0, RZ, !P0 ;  /* 0x000000ff0000720c */ /* 0x000fe20004702670 */
[----:B-1----:R-:W-:-:S03]  /*05c0*/  @!P3 IMAD.WIDE.U32 R6, R9, R3, R4 ;  /* 0x000000030906b225 */ /* 0x002fc600078e0004 */
[C---:B------:R-:W-:Y:S01]  /*05d0*/  ISETP.EQ.AND P0, PT, R8.reuse, RZ, P0 ;  /* 0x000000ff0800720c */ /* 0x040fe20000702270 */
[----:B------:R-:W-:Y:S01]  /*05e0*/  VIADD R8, R8, 0xffffffff ;  /* 0xffffffff08087836 */ /* 0x000fe20000000000 */
[----:B------:R-:W0:Y:S02]  /*05f0*/  FENCE.VIEW.ASYNC.S ;  /* 0x00000000000073c6 */ /* 0x000e240000000000 */
[----:B0-----:R0:W3:Y:S01]  /*0600*/  @!UP0 SYNCS.EXCH.64 URZ, [UR6+0xa0], UR4 ;  /* 0x0000a004063f85b2 */ /* 0x0010e20008000100 */
[----:B------:R-:W-:Y:S01]  /*0610*/  @!P3 IMAD.MOV.U32 R16, RZ, RZ, R6 ;  /* 0x000000ffff10b224 */ /* 0x000fe200078e0006 */
[----:B------:R-:W-:Y:S02]  /*0620*/  SEL R19, RZ, 0x1, !P0 ;  /* 0x00000001ff137807 */ /* 0x000fe40004000000 */
[----:B------:R-:W-:Y:S02]  /*0630*/  ISETP.GE.U32.AND P1, PT, R8, 0x2, PT ;  /* 0x000000020800780c */ /* 0x000fe40003f26070 */
[----:B------:R-:W-:-:S02]  /*0640*/  @!P3 MOV R17, R7 ;  /* 0x000000070011b202 */ /* 0x000fc40000000f00 */
[----:B------:R-:W-:Y:S01]  /*0650*/  SEL R19, R19, 0x2, P1 ;  /* 0x0000000213137807 */ /* 0x000fe20000800000 */
[----:B------:R0:W3:Y:S01]  /*0660*/  @!UP1 SYNCS.EXCH.64 URZ, [UR6+0xa8], UR4 ;  /* 0x0000a804063f95b2 */ /* 0x0000e20008000100 */
[----:B------:R-:W-:Y:S01]  /*0670*/  NOP ;  /* 0x0000000000007918 */ /* 0x000fe20000000000 */
[----:B---34-:R-:W-:Y:S06]  /*0680*/  BAR.SYNC.DEFER_BLOCKING 0x0 ;  /* 0x0000000000007b1d */ /* 0x018fec0000010000 */
[----:B------:R-:W-:Y:S05]  /*0690*/  @!P2 BRA `(.L_x_4) ;  /* 0x000000a000c4a947 */ /* 0x000fea0003800000 */
[----:B------:R-:W-:-:S13]  /*06a0*/  ISETP.GT.U32.AND P0, PT, R8, 0x1, PT ;  /* 0x000000010800780c */ /* 0x000fda0003f04070 */
[----:B0-----:R-:W-:Y:S05]  /*06b0*/  @P0 EXIT ;  /* 0x000000000000094d */ /* 0x001fea0003800000 */
[----:B------:R-:W-:Y:S01]  /*06c0*/  ULDC.64 UR4, c[0x0][0x650] ;  /* 0x0001940000047ab9 */ /* 0x000fe20000000a00 */
[----:B------:R-:W-:Y:S01]  /*06d0*/  PRMT R0, RZ, 0x7610, R0 ;  /* 0x00007610ff007816 */ /* 0x000fe20000000000 */
[----:B------:R-:W-:Y:S01]  /*06e0*/  IMAD.MOV.U32 R152, RZ, RZ, -0x1 ;  /* 0xffffffffff987424 */ /* 0x000fe200078e00ff */
[----:B------:R-:W-:Y:S01]  /*06f0*/  ISETP.GE.U32.AND P0, PT, R16, UR4, PT ;  /* 0x0000000410007c0c */ /* 0x000fe2000bf06070 */
[----:B------:R-:W-:Y:S02]  /*0700*/  IMAD.MOV.U32 R153, RZ, RZ, -0x1 ;  /* 0xffffffffff997424 */ /* 0x000fe400078e00ff */
[----:B------:R-:W-:Y:S01]  /*0710*/  IMAD.MOV.U32 R23, RZ, RZ, -0x1 ;  /* 0xffffffffff177424 */ /* 0x000fe200078e00ff */
[----:B------:R-:W-:-:S13]  /*0720*/  ISETP.GE.U32.AND.EX P0, PT, R17, UR5, PT, P0 ;  /* 0x0000000511007c0c */ /* 0x000fda000bf06100 */
[----:B------:R-:W-:Y:S05]  /*0730*/  @P0 BRA `(.L_x_5) ;  /* 0x0000000400540947 */ /* 0x000fea0003800000 */
[----:B------:R-:W0:Y:S01]  /*0740*/  LDC.64 R14, c[0x0][0x628] ;  /* 0x00018a00ff0e7b82 */ /* 0x000e220000000a00 */
[----:B------:R-:W-:Y:S02]  /*0750*/  IMAD.MOV.U32 R6, RZ, RZ, R16 ;  /* 0x000000ffff067224 */ /* 0x000fe400078e0010 */
[----:B------:R-:W-:-:S05]  /*0760*/  IMAD.MOV.U32 R7, RZ, RZ, R17 ;  /* 0x000000ffff077224 */ /* 0x000fca00078e0011 */
[----:B------:R-:W1:Y:S08]  /*0770*/  LDC R0, c[0x0][0x630] ;  /* 0x00018c00ff007b82 */ /* 0x000e700000000800 */
[----:B------:R-:W2:Y:S01]  /*0780*/  LDC.64 R20, c[0x0][0x620] ;  /* 0x00018800ff147b82 */ /* 0x000ea20000000a00 */
[----:B0-----:R-:W-:-:S04]  /*0790*/  ISETP.NE.U32.AND P0, PT, R14, RZ, PT ;  /* 0x000000ff0e00720c */ /* 0x001fc80003f05070 */
[----:B------:R-:W-:-:S13]  /*07a0*/  ISETP.NE.AND.EX P0, PT, R15, RZ, PT, P0 ;  /* 0x000000ff0f00720c */ /* 0x000fda0003f05300 */
[----:B-12---:R-:W-:Y:S05]  /*07b0*/  @!P0 BRA `(.L_x_6) ;  /* 0x0000000000288947 */ /* 0x006fea0003800000 */
[----:B------:R-:W0:Y:S02]  /*07c0*/  LDC R11, c[0x0][0x634] ;  /* 0x00018d00ff0b7b82 */ /* 0x000e240000000800 */
[----:B0-----:R-:W-:-:S05]  /*07d0*/  IADD3 R11, P0, R16, R11, RZ ;  /* 0x0000000b100b7210 */ /* 0x001fca0007f1e0ff */
[----:B------:R-:W-:-:S04]  /*07e0*/  IMAD.X R13, RZ, RZ, R17, P0 ;  /* 0x000000ffff0d7224 */ /* 0x000fc800000e0611 */
[----:B------:R-:W-:-:S04]  /*07f0*/  IMAD.WIDE.U32 R6, R13, R14, RZ ;  /* 0x0000000e0d067225 */ /* 0x000fc800078e00ff */
[----:B------:R-:W-:-:S04]  /*0800*/  IMAD.WIDE.U32 R8, P0, R11, R15, R6 ;  /* 0x0000000f0b087225 */ /* 0x000fc80007800006 */
[----:B------:R-:W-:-:S04]  /*0810*/  IMAD.WIDE.U32 R6, R11, R14, RZ ;  /* 0x0000000e0b067225 */ /* 0x000fc800078e00ff */
[----:B------:R-:W-:Y:S01]  /*0820*/  IMAD.X R11, RZ, RZ, RZ, P0 ;  /* 0x000000ffff0b7224 */ /* 0x000fe200000e06ff */
[----:B------:R-:W-:Y:S01]  /*0830*/  IADD3 RZ, P0, R7, R8, RZ ;  /* 0x0000000807ff7210 */ /* 0x000fe20007f1e0ff */
[----:B------:R-:W-:-:S04]  /*0840*/  IMAD.MOV.U32 R10, RZ, RZ, R9 ;  /* 0x000000ffff0a7224 */ /* 0x000fc800078e0009 */
[----:B------:R-:W-:-:S08]  /*0850*/  IMAD.WIDE.U32.X R6, R13, R15, R10, P0 ;  /* 0x0000000f0d067225 */ /* 0x000fd000000e040a */
.L_x_6:
[-CC-:B------:R-:W-:Y:S01]  /*0860*/  SHF.R.U64 R23, R6, R0.reuse, R7.reuse ;  /* 0x0000000006177219 */ /* 0x180fe20000001207 */
[----:B------:R-:W0:Y:S01]  /*0870*/  LDC R10, c[0x0][0x618] ;  /* 0x00018600ff0a7b82 */ /* 0x000e220000000800 */
[----:B------:R-:W-:Y:S01]  /*0880*/  SHF.R.U32.HI R5, RZ, R0, R7 ;  /* 0x00000000ff057219 */ /* 0x000fe20000011607 */
[----:B------:R-:W-:Y:S01]  /*0890*/  ULDC UR4, c[0x0][0x150] ;  /* 0x0000540000047ab9 */ /* 0x000fe20000000800 */
[----:B------:R-:W-:Y:S02]  /*08a0*/  IADD3 R9, P0, RZ, -R23, RZ ;  /* 0x80000017ff097210 */ /* 0x000fe40007f1e0ff */
[----:B------:R-:W-:Y:S02]  /*08b0*/  I2FP.F32.U32 R0, R4 ;  /* 0x0000000400007245 */ /* 0x000fe40000201000 */
[----:B------:R-:W-:Y:S01]  /*08c0*/  IADD3.X R11, RZ, ~R5, RZ, P0, !PT ;  /* 0x80000005ff0b7210 */ /* 0x000fe200007fe4ff */
[----:B------:R-:W1:Y:S01]  /*08d0*/  LDC.64 R28, c[0x0][0x640] ;  /* 0x00019000ff1c7b82 */ /* 0x000e620000000a00 */
[----:B------:R-:W-:-:S04]  /*08e0*/  IMAD.WIDE.U32 R6, R9, R20, R16 ;  /* 0x0000001409067225 */ /* 0x000fc800078e0010 */
[----:B------:R-:W-:Y:S01]  /*08f0*/  FMUL R0, R0, UR4 ;  /* 0x0000000400007c20 */ /* 0x000fe20008400000 */
[----:B------:R-:W-:Y:S01]  /*0900*/  ULDC UR4, c[0x0][0x154] ;  /* 0x0000550000047ab9 */ /* 0x000fe20000000800 */
[----:B------:R-:W-:Y:S01]  /*0910*/  IMAD R8, R11, R20, RZ ;  /* 0x000000140b087224 */ /* 0x000fe200078e02ff */
[----:B------:R-:W2:Y:S03]  /*0920*/  LDC R5, c[0x0][0x144] ;  /* 0x00005100ff057b82 */ /* 0x000ea60000000800 */
[----:B------:R-:W3:Y:S01]  /*0930*/  F2I.U32.TRUNC.NTZ R0, R0 ;  /* 0x0000000000007305 */ /* 0x000ee2000020f000 */
[----:B------:R-:W-:-:S04]  /*0940*/  IMAD R9, R9, R21, R8 ;  /* 0x0000001509097224 */ /* 0x000fc800078e0208 */
[----:B------:R-:W-:Y:S01]  /*0950*/  IMAD.IADD R7, R7, 0x1, R9 ;  /* 0x0000000107077824 */ /* 0x000fe200078e0209 */
[----:B------:R-:W4:Y:S01]  /*0960*/  LDC R12, c[0x0][0x608] ;  /* 0x00018200ff0c7b82 */ /* 0x000f220000000800 */
[----:B------:R-:W-:-:S03]  /*0970*/  IMAD.MOV.U32 R9, RZ, RZ, -0x1 ;  /* 0xffffffffff097424 */ /* 0x000fc600078e00ff */
[-CC-:B0-----:R-:W-:Y:S02]  /*0980*/  SHF.R.U64 R20, R6, R10.reuse, R7.reuse ;  /* 0x0000000a06147219 */ /* 0x181fe40000001207 */
[----:B------:R-:W-:Y:S02]  /*0990*/  I2FP.F32.U32 R6, R3 ;  /* 0x0000000300067245 */ /* 0x000fe40000201000 */
[----:B------:R-:W-:Y:S01]  /*09a0*/  SHF.R.U32.HI R7, RZ, R10, R7 ;  /* 0x0000000aff077219 */ /* 0x000fe20000011607 */
[----:B------:R-:W0:Y:S01]  /*09b0*/  LDC R26, c[0x0][0x658] ;  /* 0x00019600ff1a7b82 */ /* 0x000e220000000800 */
[----:B-1----:R-:W-:Y:S01]  /*09c0*/  ISETP.NE.U32.AND P0, PT, R28, RZ, PT ;  /* 0x000000ff1c00720c */ /* 0x002fe20003f05070 */
[----:B---3--:R-:W-:Y:S02]  /*09d0*/  IMAD.MOV R8, RZ, RZ, -R0 ;  /* 0x000000ffff087224 */ /* 0x008fe400078e0a00 */
[----:B------:R-:W-:Y:S01]  /*09e0*/  FMUL R6, R6, UR4 ;  /* 0x0000000406067c20 */ /* 0x000fe20008400000 */
[----:B------:R-:W-:-:S03]  /*09f0*/  ISETP.NE.AND.EX P0, PT, R29, RZ, PT, P0 ;  /* 0x000000ff1d00720c */ /* 0x000fc60003f05300 */
[----:B------:R-:W1:Y:S01]  /*0a00*/  LDC R14, c[0x0][0x148] ;  /* 0x00005200ff0e7b82 */ /* 0x000e620000000800 */
[----:B--2---:R-:W-:-:S07]  /*0a10*/  IMAD R0, R5, R8, R4 ;  /* 0x0000000805007224 */ /* 0x004fce00078e0204 */
[----:B------:R-:W2:Y:S01]  /*0a20*/  LDC R24, c[0x0][0x600] ;  /* 0x00018000ff187b82 */ /* 0x000ea20000000800 */
[-CC-:B----4-:R-:W-:Y:S02]  /*0a30*/  SHF.R.U64 R30, R20, R12.reuse, R7.reuse ;  /* 0x0000000c141e7219 */ /* 0x190fe40000001207 */
[----:B------:R-:W-:Y:S01]  /*0a40*/  SHF.R.U32.HI R5, RZ, R12, R7 ;  /* 0x0000000cff057219 */ /* 0x000fe20000011607 */
[----:B------:R-:W-:Y:S01]  /*0a50*/  IMAD.MOV.U32 R7, RZ, RZ, 0x1 ;  /* 0x00000001ff077424 */ /* 0x000fe200078e00ff */
[----:B------:R3:W4:Y:S03]  /*0a60*/  F2I.U32.TRUNC.NTZ R12, R6 ;  /* 0x00000006000c7305 */ /* 0x000726000020f000 */
[----:B------:R-:W1:Y:S01]  /*0a70*/  LDC R15, c[0x0][0x648] ;  /* 0x00019200ff0f7b82 */ /* 0x000e620000000800 */
[-C--:B0-----:R-:W-:Y:S02]  /*0a80*/  SHF.L.U32 R4, R9, R26.reuse, RZ ;  /* 0x0000001a09047219 */ /* 0x081fe400000006ff */
[----:B------:R-:W-:-:S02]  /*0a90*/  SHF.R.U64 R32, R30, R26, R5 ;  /* 0x0000001a1e207219 */ /* 0x000fc40000001205 */
[----:B------:R-:W-:Y:S02]  /*0aa0*/  LOP3.LUT R11, RZ, R4, RZ, 0x33, !PT ;  /* 0x00000004ff0b7212 */ /* 0x000fe400078e33ff */
[-C--:B------:R-:W-:Y:S01]  /*0ab0*/  SHF.R.U32.HI R5, RZ, R26.reuse, R5 ;  /* 0x0000001aff057219 */ /* 0x080fe20000011605 */
[----:B------:R-:W0:Y:S01]  /*0ac0*/  LDC R21, c[0x0][0x638] ;  /* 0x00018e00ff157b82 */ /* 0x000e220000000800 */
[----:B------:R-:W-:Y:S01]  /*0ad0*/  SHF.L.U32 R10, R7, R26, RZ ;  /* 0x0000001a070a7219 */ /* 0x000fe200000006ff */
[----:B------:R-:W-:-:S06]  /*0ae0*/  IMAD.MOV.U32 R4, RZ, RZ, R32 ;  /* 0x000000ffff047224 */ /* 0x000fcc00078e0020 */
[----:B------:R-:W0:Y:S01]  /*0af0*/  LDC R152, c[0x0][0x610] ;  /* 0x00018400ff987b82 */ /* 0x000e220000000800 */
[----:B---34-:R-:W-:Y:S05]  /*0b00*/  @!P0 BRA `(.L_x_7) ;  /* 0x0000000000288947 */ /* 0x018fea0003800000 */
[----:B------:R-:W3:Y:S02]  /*0b10*/  LDC R9, c[0x0][0x64c] ;  /* 0x00019300ff097b82 */ /* 0x000ee40000000800 */
[----:B---3--:R-:W-:-:S05]  /*0b20*/  IADD3 R9, P0, R32, R9, RZ ;  /* 0x0000000920097210 */ /* 0x008fca0007f1e0ff */
        /* <DEDUP_REMOVED lines=8> */
.L_x_7:
[----:B-1----:R-:W-:Y:S01]  /*0bb0*/  SHF.R.U64 R4, R4, R15, R5 ;  /* 0x0000000f04047219 */ /* 0x002fe20000001205 */
[----:B--2---:R-:W-:Y:S01]  /*0bc0*/  VIADD R5, R24, 0xffffffff ;  /* 0xffffffff18057836 */ /* 0x004fe20000000000 */
[----:B------:R-:W-:Y:S02]  /*0bd0*/  IADD3 R12, -R12, RZ, RZ ;  /* 0x000000ff0c0c7210 */ /* 0x000fe40007ffe1ff */
[----:B------:R-:W-:Y:S01]  /*0be0*/  LOP3.LUT R11, R30, R11, RZ, 0xc0, !PT ;  /* 0x0000000b1e0b7212 */ /* 0x000fe200078ec0ff */
[----:B------:R-:W-:Y:S01]  /*0bf0*/  IMAD.MOV R6, RZ, RZ, -R4 ;  /* 0x000000ffff067224 */ /* 0x000fe200078e0a04 */
[----:B------:R-:W-:Y:S01]  /*0c00*/  LOP3.LUT R5, R20, R5, RZ, 0xc0, !PT ;  /* 0x0000000514057212 */ /* 0x000fe200078ec0ff */
[----:B------:R-:W-:Y:S02]  /*0c10*/  @P3 IMAD R0, R14, R12, R3 ;  /* 0x0000000c0e003224 */ /* 0x000fe400078e0203 */
[----:B------:R-:W-:Y:S02]  /*0c20*/  IMAD R11, R10, R4, R11 ;  /* 0x000000040a0b7224 */ /* 0x000fe400078e020b */
[----:B0-----:R-:W-:-:S02]  /*0c30*/  IMAD R3, R6, R21, R32 ;  /* 0x0000001506037224 */ /* 0x001fc400078e0220 */
[----:B------:R-:W-:Y:S02]  /*0c40*/  IMAD R152, R11, R152, R0 ;  /* 0x000000980b987224 */ /* 0x000fe400078e0200 */
[----:B------:R-:W-:Y:S02]  /*0c50*/  IMAD R3, R3, R24, R5 ;  /* 0x0000001803037224 */ /* 0x000fe400078e0205 */
[----:B------:R-:W-:-:S03]  /*0c60*/  IMAD.MOV.U32 R0, RZ, RZ, 0x1 ;  /* 0x00000001ff007424 */ /* 0x000fc600078e00ff */
[----:B------:R-:W-:Y:S02]  /*0c70*/  SEL R153, R3, R152, !P3 ;  /* 0x0000009803997207 */ /* 0x000fe40005800000 */
[----:B------:R-:W-:-:S07]  /*0c80*/  SEL R152, R152, R3, !P3 ;  /* 0x0000000398987207 */ /* 0x000fce0005800000 */
.L_x_5:
[----:B------:R-:W-:-:S08]  /*0c90*/  NOP ;  /* 0x0000000000007918 */ /* 0x000fd00000000000 */
[----:B------:R-:W0:Y:S02]  /*0ca0*/  USETMAXREG.TRY_ALLOC.CTAPOOL UP0, 0xe8 ;  /* 0x000000e8000079c8 */ /* 0x000e240008000600 */
[----:B0-----:R-:W-:-:S13]  /*0cb0*/  PLOP3.LUT P0, PT, PT, PT, UP0, 0x80, 0x0 ;  /* 0x000000000000781c */ /* 0x001fda0003f0f008 */
[----:B------:R-:W-:Y:S05]  /*0cc0*/  @!P0 BRA `(.L_x_5) ;  /* 0xfffffffc00f08947 */ /* 0x000fea000383ffff */
[----:B------:R-:W-:Y:S01]  /*0cd0*/  ULDC.64 UR4, c[0x0][0x598] ;  /* 0x0001660000047ab9 */ /* 0x000fe20000000a00 */
[----:B------:R-:W-:Y:S01]  /*0ce0*/  ULDC.64 UR36, c[0x0][0x208] ;  /* 0x0000820000247ab9 */ /* 0x000fe20000000a00 */
[----:B------:R-:W-:-:S04]  /*0cf0*/  ISETP.NE.U32.AND P0, PT, RZ, UR4, PT ;  /* 0x00000004ff007c0c */ /* 0x000fc8000bf05070 */
[----:B------:R-:W-:-:S13]  /*0d00*/  ISETP.NE.AND.EX P0, PT, RZ, UR5, PT, P0 ;  /* 0x00000005ff007c0c */ /* 0x000fda000bf05300 */
[----:B------:R-:W-:Y:S05]  /*0d10*/  @!P0 BRA `(.L_x_8) ;  /* 0x00000000001c8947 */ /* 0x000fea0003800000 */
[----:B------:R-:W0:Y:S02]  /*0d20*/  LDC.64 R4, c[0x0][0x598] ;  /* 0x00016600ff047b82 */ /* 0x000e240000000a00 */
[----:B0-----:R-:W2:Y:S02]  /*0d30*/  LDG.E.64 R4, desc[UR36][R4.64] ;  /* 0x0000002404047981 */ /* 0x001ea4000c1e1b00 */
[----:B--2---:R-:W-:-:S04]  /*0d40*/  ISETP.NE.U32.AND P0, PT, R4, RZ, PT ;  /* 0x000000ff0400720c */ /* 0x004fc80003f05070 */
[----:B------:R-:W-:-:S13]  /*0d50*/  ISETP.NE.AND.EX P0, PT, R5, RZ, PT, P0 ;  /* 0x000000ff0500720c */ /* 0x000fda0003f05300 */
[----:B------:R-:W-:Y:S05]  /*0d60*/  @!P0 BRA `(.L_x_8) ;  /* 0x0000000000088947 */ /* 0x000fea0003800000 */
[----:B------:R0:W5:Y:S01]  /*0d70*/  LD.E R154, desc[UR36][R4.64] ;  /* 0x00000024049a7980 */ /* 0x000162000c101900 */
[----:B------:R-:W-:Y:S05]  /*0d80*/  BRA `(.L_x_9) ;  /* 0x0000000000247947 */ /* 0x000fea0003800000 */
.L_x_8:
[----:B------:R-:W-:Y:S02]  /*0d90*/  ULDC.64 UR4, c[0x0][0x588] ;  /* 0x0001620000047ab9 */ /* 0x000fe40000000a00 */
[----:B------:R-:W-:-:S04]  /*0da0*/  ISETP.NE.U32.AND P0, PT, RZ, UR4, PT ;  /* 0x00000004ff007c0c */ /* 0x000fc8000bf05070 */
[----:B------:R-:W-:-:S13]  /*0db0*/  ISETP.NE.AND.EX P0, PT, RZ, UR5, PT, P0 ;  /* 0x00000005ff007c0c */ /* 0x000fda000bf05300 */
[----:B------:R-:W-:Y:S05]  /*0dc0*/  @!P0 BRA `(.L_x_10) ;  /* 0x00000000000c8947 */ /* 0x000fea0003800000 */
[----:B------:R-:W0:Y:S02]  /*0dd0*/  LDC.64 R154, c[0x0][0x588] ;  /* 0x00016200ff9a7b82 */ /* 0x000e240000000a00 */
[----:B0-----:R1:W5:Y:S01]  /*0de0*/  LDG.E R154, desc[UR36][R154.64] ;  /* 0x000000249a9a7981 */ /* 0x001362000c1e1900 */
[----:B------:R-:W-:Y:S05]  /*0df0*/  BRA `(.L_x_9) ;  /* 0x0000000000087947 */ /* 0x000fea0003800000 */
.L_x_10:
[----:B------:R-:W-:Y:S02]  /*0e00*/  ULDC UR4, c[0x0][0x580] ;  /* 0x0001600000047ab9 */ /* 0x000fe40000000800 */
[----:B------:R-:W-:-:S07]  /*0e10*/  IMAD.U32 R154, RZ, RZ, UR4 ;  /* 0x00000004ff9a7e24 */ /* 0x000fce000f8e00ff */
.L_x_9:
[----:B------:R-:W-:Y:S02]  /*0e20*/  ULDC.64 UR4, c[0x0][0x5a0] ;  /* 0x0001680000047ab9 */ /* 0x000fe40000000a00 */
[----:B------:R-:W-:-:S04]  /*0e30*/  ISETP.NE.U32.AND P0, PT, RZ, UR4, PT ;  /* 0x00000004ff007c0c */ /* 0x000fc8000bf05070 */
[----:B------:R-:W-:-:S13]  /*0e40*/  ISETP.NE.AND.EX P0, PT, RZ, UR5, PT, P0 ;  /* 0x00000005ff007c0c */ /* 0x000fda000bf05300 */
[----:B------:R-:W-:Y:S05]  /*0e50*/  @!P0 BRA `(.L_x_11) ;  /* 0x00000000001c8947 */ /* 0x000fea0003800000 */
[----:B0-----:R-:W0:Y:S02]  /*0e60*/  LDC.64 R4, c[0x0][0x5a0] ;  /* 0x00016800ff047b82 */ /* 0x001e240000000a00 */
[----:B0-----:R-:W2:Y:S02]  /*0e70*/  LDG.E.64 R4, desc[UR36][R4.64] ;  /* 0x0000002404047981 */ /* 0x001ea4000c1e1b00 */
[----:B--2---:R-:W-:-:S04]  /*0e80*/  ISETP.NE.U32.AND P0, PT, R4, RZ, PT ;  /* 0x000000ff0400720c */ /* 0x004fc80003f05070 */
[----:B------:R-:W-:-:S13]  /*0e90*/  ISETP.NE.AND.EX P0, PT, R5, RZ, PT, P0 ;  /* 0x000000ff0500720c */ /* 0x000fda0003f05300 */
[----:B------:R-:W-:Y:S05]  /*0ea0*/  @!P0 BRA `(.L_x_11) ;  /* 0x0000000000088947 */ /* 0x000fea0003800000 */
[----:B-1----:R0:W5:Y:S01]  /*0eb0*/  LD.E R155, desc[UR36][R4.64] ;  /* 0x00000024049b7980 */ /* 0x002162000c101900 */
[----:B------:R-:W-:Y:S05]  /*0ec0*/  BRA `(.L_x_12) ;  /* 0x0000000000247947 */ /* 0x000fea0003800000 */
.L_x_11:
[----:B------:R-:W-:Y:S02]  /*0ed0*/  ULDC.64 UR4, c[0x0][0x590] ;  /* 0x0001640000047ab9 */ /* 0x000fe40000000a00 */
[----:B------:R-:W-:-:S04]  /*0ee0*/  ISETP.NE.U32.AND P0, PT, RZ, UR4, PT ;  /* 0x00000004ff007c0c */ /* 0x000fc8000bf05070 */
[----:B------:R-:W-:-:S13]  /*0ef0*/  ISETP.NE.AND.EX P0, PT, RZ, UR5, PT, P0 ;  /* 0x00000005ff007c0c */ /* 0x000fda000bf05300 */
[----:B------:R-:W-:Y:S05]  /*0f00*/  @!P0 BRA `(.L_x_13) ;  /* 0x00000000000c8947 */ /* 0x000fea0003800000 */
[----:B0-----:R-:W1:Y:S02]  /*0f10*/  LDC.64 R4, c[0x0][0x590] ;  /* 0x00016400ff047b82 */ /* 0x001e640000000a00 */
[----:B-1----:R1:W5:Y:S01]  /*0f20*/  LDG.E R155, desc[UR36][R4.64] ;  /* 0x00000024049b7981 */ /* 0x002362000c1e1900 */
[----:B------:R-:W-:Y:S05]  /*0f30*/  BRA `(.L_x_12) ;  /* 0x0000000000087947 */ /* 0x000fea0003800000 */
.L_x_13:
[----:B------:R-:W-:Y:S02]  /*0f40*/  ULDC UR4, c[0x0][0x584] ;  /* 0x0001610000047ab9 */ /* 0x000fe40000000800 */
[----:B-1----:R-:W-:-:S07]  /*0f50*/  IMAD.U32 R155, RZ, RZ, UR4 ;  /* 0x00000004ff9b7e24 */ /* 0x002fce000f8e00ff */
.L_x_12:
[----:B------:R-:W-:-:S13]  /*0f60*/  LOP3.LUT P0, RZ, R0, 0xff, RZ, 0xc0, !PT ;  /* 0x000000ff00ff7812 */ /* 0x000fda000780c0ff */
[----:B------:R-:W-:Y:S05]  /*0f70*/  @!P0 EXIT ;  /* 0x000000000000894d */ /* 0x000fea0003800000 */
[----:B------:R-:W-:Y:S01]  /*0f80*/  ULDC UR4, c[0x0][0x28c] ;  /* 0x0000a30000047ab9 */ /* 0x000fe20000000800 */
[----:B------:R-:W-:Y:S01]  /*0f90*/  LOP3.LUT R164, R19, 0x1, RZ, 0xfc, !PT ;  /* 0x0000000113a47812 */ /* 0x000fe200078efcff */
[----:B------:R-:W-:Y:S01]  /*0fa0*/  UIADD3 UR4, UR4, 0x1f, URZ ;  /* 0x0000001f04047890 */ /* 0x000fe2000fffe03f */
[----:B------:R-:W-:Y:S01]  /*0fb0*/  UMOV UR38, URZ ;  /* 0x0000003f00267c82 */ /* 0x000fe20008000000 */
[----:B------:R-:W-:Y:S02]  /*0fc0*/  UMOV UR39, URZ ;  /* 0x0000003f00277c82 */ /* 0x000fe40008000000 */
[----:B------:R-:W-:-:S04]  /*0fd0*/  USHF.R.S32.HI UR5, URZ, 0x1f, UR4 ;  /* 0x0000001f3f057899 */ /* 0x000fc80008011404 */
[----:B------:R-:W-:-:S04]  /*0fe0*/  ULEA.HI UR5, UR5, UR4, URZ, 0x5 ;  /* 0x0000000405057291 */ /* 0x000fc8000f8f283f */
[----:B------:R-:W-:-:S12]  /*0ff0*/  USHF.R.S32.HI UR40, URZ, 0x5, UR5 ;  /* 0x000000053f287899 */ /* 0x000fd80008011405 */
.L_x_285:
[----:B------:R-:W-:Y:S01]  /*1000*/  LOP3.LUT R0, R18, 0x80, RZ, 0xc0, !PT ;  /* 0x0000008012007812 */ /* 0x000fe200078ec0ff */
[----:B--2---:R-:W2:Y:S01]  /*1010*/  S2UR UR7, SR_CgaCtaId ;  /* 0x00000000000779c3 */ /* 0x004ea20000008800 */
[----:B------:R-:W-:Y:S02]  /*1020*/  UMOV UR6, 0x400 ;  /* 0x0000040000067882 */ /* 0x000fe40000000000 */
[----:B------:R-:W-:-:S06]  /*1030*/  SHF.R.U32.HI R0, RZ, 0x7, R0 ;  /* 0x00000007ff007819 */ /* 0x000fcc0000011600 */
[----:B---3--:R-:W3:Y:S01]  /*1040*/  SHFL.IDX PT, R0, R0, RZ, 0x1f ;  /* 0x00001fff00007589 */ /* 0x008ee200000e0000 */
[----:B--2---:R-:W-:Y:S01]  /*1050*/  ULEA UR42, UR7, UR6, 0x18 ;  /* 0x00000006072a7291 */ /* 0x004fe2000f8ec03f */
[----:B---3--:R-:W-:-:S13]  /*1060*/  R2UR UR4, R0 ;  /* 0x00000000000472ca */ /* 0x008fda00000e0000 */
[----:B------:R-:W-:-:S04]  /*1070*/  ULEA.HI UR5, UR4, UR4, URZ, 0x1 ;  /* 0x0000000404057291 */ /* 0x000fc8000f8f083f */
[----:B------:R-:W-:-:S04]  /*1080*/  ULOP3.LUT UR5, UR5, 0xffffe, URZ, 0xc0, !UPT ;  /* 0x000ffffe05057892 */ /* 0x000fc8000f8ec03f */
[----:B------:R-:W-:-:S03]  /*1090*/  UIADD3 UR5, UR4, -UR5, URZ ;  /* 0x8000000504057290 */ /* 0x000fc6000fffe03f */
[----:B------:R-:W-:Y:S01]  /*10a0*/  ULDC UR4, c[0x0][0x28c] ;  /* 0x0000a30000047ab9 */ /* 0x000fe20000000800 */
[----:B------:R-:W-:Y:S01]  /*10b0*/  ULEA UR5, UR5, UR42, 0xc ;  /* 0x0000002a05057291 */ /* 0x000fe2000f8e603f */
[----:B------:R-:W-:-:S03]  /*10c0*/  ISETP.LT.AND P0, PT, RZ, UR4, PT ;  /* 0x00000004ff007c0c */ /* 0x000fc6000bf01270 */
[----:B------:R-:W-:-:S04]  /*10d0*/  UIADD3 UR5, UR5, 0x180, URZ ;  /* 0x0000018005057890 */ /* 0x000fc8000fffe03f */
[----:B------:R-:W-:-:S04]  /*10e0*/  USHF.R.U32.HI UR5, URZ, 0x4, UR5 ;  /* 0x000000043f057899 */ /* 0x000fc80008011605 */
[----:B------:R-:W-:Y:S02]  /*10f0*/  ULOP3.LUT UR41, UR5, 0x3fff, URZ, 0xc0, !UPT ;  /* 0x00003fff05297892 */ /* 0x000fe4000f8ec03f */
[----:B-1--45:R-:W-:Y:S10]  /*1100*/  @P0 BRA `(.L_x_14) ;  /* 0x0000000000400947 */ /* 0x032ff40003800000 */
[----:B------:R-:W-:Y:S01]  /*1110*/  MOV R0, 0x0 ;  /* 0x0000000000007802 */ /* 0x000fe20000000f00 */
[----:B------:R-:W-:Y:S01]  /*1120*/  ULDC.64 UR4, c[0x4][0x68] ;  /* 0x01001a0000047ab9 */ /* 0x000fe20000000a00 */
[----:B------:R-:W-:Y:S01]  /*1130*/  ULDC.64 UR6, c[0x4][0x8] ;  /* 0x0100020000067ab9 */ /* 0x000fe20000000a00 */
[----:B01----:R-:W-:Y:S01]  /*1140*/  IMAD.U32 R4, RZ, RZ, UR4 ;  /* 0x00000004ff047e24 */ /* 0x003fe2000f8e00ff */
[----:B------:R0:W1:Y:S01]  /*1150*/  LDC.64 R14, c[0x4][R0] ;  /* 0x01000000000e7b82 */ /* 0x0000620000000a00 */
[----:B------:R-:W-:Y:S01]  /*1160*/  IMAD.U32 R5, RZ, RZ, UR5 ;  /* 0x00000005ff057e24 */ /* 0x000fe2000f8e00ff */
[----:B------:R-:W-:Y:S01]  /*1170*/  ULDC.64 UR4, c[0x4][0x70] ;  /* 0x01001c0000047ab9 */ /* 0x000fe20000000a00 */
[----:B------:R-:W-:Y:S01]  /*1180*/  IMAD.U32 R10, RZ, RZ, UR6 ;  /* 0x00000006ff0a7e24 */ /* 0x000fe2000f8e00ff */
[----:B------:R-:W-:Y:S01]  /*1190*/  MOV R7, UR5 ;  /* 0x0000000500077c02 */ /* 0x000fe20008000f00 */
[----:B------:R-:W-:Y:S02]  /*11a0*/  IMAD.U32 R6, RZ, RZ, UR4 ;  /* 0x00000004ff067e24 */ /* 0x000fe4000f8e00ff */
[----:B------:R-:W-:-:S02]  /*11b0*/  IMAD.U32 R11, RZ, RZ, UR7 ;  /* 0x00000007ff0b7e24 */ /* 0x000fc4000f8e00ff */
[----:B------:R-:W-:Y:S02]  /*11c0*/  IMAD.MOV.U32 R8, RZ, RZ, 0x1e1 ;  /* 0x000001e1ff087424 */ /* 0x000fe400078e00ff */
[----:B------:R-:W-:Y:S02]  /*11d0*/  IMAD.MOV.U32 R12, RZ, RZ, 0x1 ;  /* 0x00000001ff0c7424 */ /* 0x000fe400078e00ff */
[----:B0-----:R-:W-:-:S07]  /*11e0*/  IMAD.MOV.U32 R13, RZ, RZ, RZ ;  /* 0x000000ffff0d7224 */ /* 0x001fce00078e00ff */
[----:B------:R-:W-:-:S07]  /*11f0*/  LEPC R20, `(.L_x_14) ;  /* 0x000000001014794e */ /* 0x000fce0000000000 */
[----:B-1---5:R-:W-:Y:S05]  /*1200*/  CALL.ABS.NOINC R14 ;  /* 0x000000000e007343 */ /* 0x022fea0003c00000 */
.L_x_14:
[----:B------:R-:W-:-:S13]  /*1210*/  ISETP.NE.AND P0, PT, R164, 0x3, PT ;  /* 0x00000003a400780c */ /* 0x000fda0003f05270 */
[----:B------:R-:W-:Y:S05]  /*1220*/  @!P0 BRA `(.L_x_15) ;  /* 0x0000000000048947 */ /* 0x000fea0003800000 */
[----:B------:R-:W-:Y:S01]  /*1230*/  BPT.TRAP 0x1 ;  /* 0x000000040000795c */ /* 0x000fe20000300000 */
.L_x_15:
[----:B------:R-:W-:Y:S02]  /*1240*/  IMAD.U32 R3, RZ, RZ, UR39 ;  /* 0x00000027ff037e24 */ /* 0x000fe4000f8e00ff */
[----:B------:R-:W-:-:S03]  /*1250*/  IMAD.U32 R0, RZ, RZ, UR38 ;  /* 0x00000026ff007e24 */ /* 0x000fc6000f8e00ff */
[----:B------:R-:W-:Y:S02]  /*1260*/  LEA R3, R3, UR42, 0x3 ;  /* 0x0000002a03037c11 */ /* 0x000fe4000f8e18ff */
[----:B------:R-:W-:-:S04]  /*1270*/  SHF.L.U32 R0, R0, 0x1f, RZ ;  /* 0x0000001f00007819 */ /* 0x000fc800000006ff */
[----:B------:R2:W3:Y:S01]  /*1280*/  SYNCS.PHASECHK.TRANS64.TRYWAIT P1, [R3+URZ], R0 ;  /* 0x00000000030075a7 */ /* 0x0004e2000802017f */
[----:B------:R-:W-:Y:S05]  /*1290*/  @!P0 BRA `(.L_x_16) ;  /* 0x0000000000048947 */ /* 0x000fea0003800000 */
[----:B------:R-:W-:Y:S01]  /*12a0*/  BPT.TRAP 0x1 ;  /* 0x000000040000795c */ /* 0x000fe20000300000 */
.L_x_16:
[----:B---3--:R-:W-:Y:S05]  /*12b0*/  @P1 BRA `(.L_x_17) ;  /* 0x0000000000081947 */ /* 0x008fea0003800000 */
[----:B------:R-:W3:Y:S02]  /*12c0*/  SYNCS.PHASECHK.TRANS64.TRYWAIT P1, [R3+URZ], R0 ;  /* 0x00000000030075a7 */ /* 0x000ee4000802017f */
[----:B---3--:R-:W-:Y:S05]  /*12d0*/  @!P1 BRA `(.L_x_18) ;  /* 0x000000ac00f49947 */ /* 0x008fea0003800000 */
.L_x_17:
[----:B------:R-:W-:-:S04]  /*12e0*/  UISETP.LT.AND UP0, UPT, UR40, 0x1, UPT ;  /* 0x000000012800788c */ /* 0x000fc8000bf01270 */
[----:B------:R-:W-:-:S04]  /*12f0*/  USEL UR4, UR40, 0x1, UP0 ;  /* 0x0000000128047887 */ /* 0x000fc80008000000 */
[----:B------:R-:W-:-:S06]  /*1300*/  UIADD3 UR4, UR40, -UR4, URZ ;  /* 0x8000000428047290 */ /* 0x000fcc000fffe03f */
[----:B--23--:R-:W-:Y:S01]  /*1310*/  MOV R0, UR4 ;  /* 0x0000000400007c02 */ /* 0x00cfe20008000f00 */
[----:B------:R-:W-:Y:S05]  /*1320*/  WARPSYNC.ALL ;  /* 0x0000000000007948 */ /* 0x000fea0003800000 */
[----:B------:R-:W-:Y:S01]  /*1330*/  ISETP.GE.AND P1, PT, R0, 0x1, PT ;  /* 0x000000010000780c */ /* 0x000fe20003f26270 */
[----:B------:R-:W-:Y:S01]  /*1340*/  UIADD3 UR4, UR42, 0x24180, URZ ;  /* 0x000241802a047890 */ /* 0x000fe2000fffe03f */
[----:B------:R-:W-:Y:S01]  /*1350*/  WARPGROUP.ARRIVE ;  /* 0x00000000000079c5 */ /* 0x000fe20000000000 */
[----:B------:R-:W-:Y:S01]  /*1360*/  UMOV UR9, 0x80000020 ;  /* 0x8000002000097882 */ /* 0x000fe20000000000 */
[----:B------:R-:W-:Y:S01]  /*1370*/  UMOV UR11, 0x80000020 ;  /* 0x80000020000b7882 */ /* 0x000fe20000000000 */
[----:B------:R-:W-:-:S04]  /*1380*/  USHF.R.U32.HI UR4, URZ, 0x4, UR4 ;  /* 0x000000043f047899 */ /* 0x000fc80008011604 */
[----:B------:R-:W-:Y:S02]  /*1390*/  ULOP3.LUT UR5, UR4, 0x3fff, URZ, 0xc0, !UPT ;  /* 0x00003fff04057892 */ /* 0x000fe4000f8ec03f */
[----:B------:R-:W-:Y:S02]  /*13a0*/  ULOP3.LUT UR4, UR41, 0x10000, URZ, 0xfc, !UPT ;  /* 0x0001000029047892 */ /* 0x000fe4000f8efc3f */
[----:B------:R-:W-:Y:S02]  /*13b0*/  ULOP3.LUT UR5, UR5, 0x10000, URZ, 0xfc, !UPT ;  /* 0x0001000005057892 */ /* 0x000fe4000f8efc3f */
[----:B------:R-:W-:Y:S02]  /*13c0*/  ULEA UR6, UR39, UR4, 0xa ;  /* 0x0000000427067291 */ /* 0x000fe4000f8e503f */
[----:B------:R-:W-:-:S05]  /*13d0*/  ULEA UR7, UR39, UR5, 0x9 ;  /* 0x0000000527077291 */ /* 0x000fca000f8e483f */
[----:B------:R-:W-:Y:S02]  /*13e0*/  UMOV UR8, UR6 ;  /* 0x0000000600087c82 */ /* 0x000fe40008000000 */
[----:B------:R-:W-:Y:S02]  /*13f0*/  UMOV UR10, UR7 ;  /* 0x00000007000a7c82 */ /* 0x000fe40008000000 */
[----:B------:R-:W-:Y:S01]  /*1400*/  HGMMA.64x128x16.F32 R88, gdesc[UR8], RZ, !UPT, gsb0 ;  /* 0x01e00000085879f0 */ /* 0x000fe2000c0008ff */
[----:B------:R-:W-:Y:S01]  /*1410*/  UIADD3 UR8, UR6, 0x200, URZ ;  /* 0x0000020006087890 */ /* 0x000fe2000fffe03f */
[----:B------:R-:W-:Y:S01]  /*1420*/  UMOV UR9, 0x80000020 ;  /* 0x8000002000097882 */ /* 0x000fe20000000000 */
[----:B------:R-:W-:Y:S02]  /*1430*/  WARPGROUP.DEPBAR.LE gsb0, 0x0 ;  /* 0x00008000000079c5 */ /* 0x000fe40000010000 */
[----:B------:R-:W-:-:S07]  /*1440*/  WARPGROUP.ARRIVE ;  /* 0x00000000000079c5 */ /* 0x000fce0000000000 */
[----:B------:R-:W-:Y:S01]  /*1450*/  HGMMA.64x128x16.F32 R24, gdesc[UR8], RZ, !UPT, gsb0 ;  /* 0x01e00000081879f0 */ /* 0x000fe2000c0008ff */
[----:B------:R-:W-:Y:S02]  /*1460*/  UIADD3 UR8, UR6, 0x2, URZ ;  /* 0x0000000206087890 */ /* 0x000fe4000fffe03f */
[----:B------:R-:W-:Y:S01]  /*1470*/  UIADD3 UR10, UR7, 0x2, URZ ;  /* 0x00000002070a7890 */ /* 0x000fe2000fffe03f */
[----:B------:R-:W-:Y:S01]  /*1480*/  UMOV UR9, 0x80000020 ;  /* 0x8000002000097882 */ /* 0x000fe20000000000 */
[----:B------:R-:W-:Y:S01]  /*1490*/  UMOV UR11, 0x80000020 ;  /* 0x80000020000b7882 */ /* 0x000fe20000000000 */
[----:B------:R-:W-:Y:S02]  /*14a0*/  WARPGROUP.DEPBAR.LE gsb0, 0x0 ;  /* 0x00008000000079c5 */ /* 0x000fe40000010000 */
[----:B------:R-:W-:-:S06]  /*14b0*/  WARPGROUP.ARRIVE ;  /* 0x00000000000079c5 */ /* 0x000fcc0000000000 */
[----:B------:R-:W-:Y:S01]  /*14c0*/  HGMMA.64x128x16.F32 R88, gdesc[UR8], R88, gsb0 ;  /* 0x01e00000085879f0 */ /* 0x000fe20008000858 */
[----:B------:R-:W-:Y:S01]  /*14d0*/  UIADD3 UR8, UR6, 0x202, URZ ;  /* 0x0000020206087890 */ /* 0x000fe2000fffe03f */
[----:B------:R-:W-:Y:S01]  /*14e0*/  UMOV UR9, 0x80000020 ;  /* 0x8000002000097882 */ /* 0x000fe20000000000 */
[----:B------:R-:W-:Y:S02]  /*14f0*/  WARPGROUP.DEPBAR.LE gsb0, 0x0 ;  /* 0x00008000000079c5 */ /* 0x000fe40000010000 */
[----:B------:R-:W-:-:S07]  /*1500*/  WARPGROUP.ARRIVE ;  /* 0x00000000000079c5 */ /* 0x000fce0000000000 */
[----:B------:R-:W-:Y:S03]  /*1510*/  HGMMA.64x128x16.F32 R24, gdesc[UR8], R24, gsb0 ;  /* 0x01e00000081879f0 */ /* 0x000fe60008000818 */
[----:B------:R-:W-:Y:S02]  /*1520*/  WARPGROUP.DEPBAR.LE gsb0, 0x0 ;  /* 0x00008000000079c5 */ /* 0x000fe40000010000 */
[----:B------:R-:W-:Y:S05]  /*1530*/  @!P1 BRA `(.L_x_19) ;  /* 0x0000000400089947 */ /* 0x000fea0003800000 */
[----:B------:R-:W-:-:S04]  /*1540*/  UIADD3 UR6, UR39, 0x1, URZ ;  /* 0x0000000127067890 */ /* 0x000fc8000fffe03f */
[----:B------:R-:W-:-:S04]  /*1550*/  UISETP.NE.AND UP0, UPT, UR6, 0x9, UPT ;  /* 0x000000090600788c */ /* 0x000fc8000bf05270 */
[----:B------:R-:W-:Y:S02]  /*1560*/  USEL UR7, URZ, 0x1, UP0 ;  /* 0x000000013f077887 */ /* 0x000fe40008000000 */
[----:B------:R-:W-:Y:S02]  /*1570*/  USEL UR6, UR6, URZ, UP0 ;  /* 0x0000003f06067287 */ /* 0x000fe40008000000 */
[----:B------:R-:W-:-:S06]  /*1580*/  ULOP3.LUT UR7, UR38, UR7, URZ, 0x3c, !UPT ;  /* 0x0000000726077292 */ /* 0x000fcc000f8e3c3f */
[----:B01----:R-:W-:Y:S01]  /*1590*/  IMAD.U32 R5, RZ, RZ, UR7 ;  /* 0x00000007ff057e24 */ /* 0x003fe2000f8e00ff */
[----:B------:R-:W-:-:S06]  /*15a0*/  UMOV UR7, UR39 ;  /* 0x0000002700077c82 */ /* 0x000fcc0008000000 */
.L_x_26:
[----:B01----:R-:W-:Y:S05]  /*15b0*/  @!P0 BRA `(.L_x_20) ;  /* 0x0000000000048947 */ /* 0x003fea0003800000 */
[----:B------:R-:W-:Y:S01]  /*15c0*/  BPT.TRAP 0x1 ;  /* 0x000000040000795c */ /* 0x000fe20000300000 */
.L_x_20:
[----:B------:R-:W0:Y:S01]  /*15d0*/  S2UR UR9, SR_CgaCtaId ;  /* 0x00000000000979c3 */ /* 0x000e220000008800 */
[----:B------:R-:W-:Y:S01]  /*15e0*/  UMOV UR8, 0x400 ;  /* 0x0000040000087882 */ /* 0x000fe20000000000 */
[----:B------:R-:W-:Y:S01]  /*15f0*/  SHF.L.U32 R3, R5, 0x1f, RZ ;  /* 0x0000001f05037819 */ /* 0x000fe200000006ff */
[----:B0-----:R-:W-:-:S04]  /*1600*/  ULEA UR14, UR9, UR8, 0x18 ;  /* 0x00000008090e7291 */ /* 0x001fc8000f8ec03f */
[----:B------:R-:W-:-:S09]  /*1610*/  ULEA UR8, UR6, UR14, 0x3 ;  /* 0x0000000e06087291 */ /* 0x000fd2000f8e183f */
[----:B------:R0:W1:Y:S01]  /*1620*/  SYNCS.PHASECHK.TRANS64.TRYWAIT P1, [UR8], R3 ;  /* 0x00000003ff0075a7 */ /* 0x0000620008020148 */
[----:B------:R-:W-:Y:S05]  /*1630*/  @!P0 BRA `(.L_x_21) ;  /* 0x0000000000048947 */ /* 0x000fea0003800000 */
[----:B------:R-:W-:Y:S01]  /*1640*/  BPT.TRAP 0x1 ;  /* 0x000000040000795c */ /* 0x000fe20000300000 */
.L_x_21:
[----:B-1----:R-:W-:Y:S05]  /*1650*/  @P1 BRA `(.L_x_22) ;  /* 0x0000000000081947 */ /* 0x002fea0003800000 */
[----:B------:R-:W1:Y:S02]  /*1660*/  SYNCS.PHASECHK.TRANS64.TRYWAIT P1, [UR8], R3 ;  /* 0x00000003ff0075a7 */ /* 0x000e640008020148 */
[----:B-1----:R-:W-:Y:S05]  /*1670*/  @!P1 BRA `(.L_x_23) ;  /* 0x000000ac00209947 */ /* 0x002fea0003800000 */
.L_x_22:
[----:B------:R-:W-:Y:S01]  /*1680*/  ULEA UR12, UR6, UR4, 0xa ;  /* 0x00000004060c7291 */ /* 0x000fe2000f8e503f */
[----:B------:R-:W-:Y:S01]  /*1690*/  WARPGROUP.ARRIVE ;  /* 0x00000000000079c5 */ /* 0x000fe20000000000 */
[----:B------:R-:W-:Y:S01]  /*16a0*/  ULEA UR13, UR6, UR5, 0x9 ;  /* 0x00000005060d7291 */ /* 0x000fe2000f8e483f */
[----:B------:R-:W-:Y:S01]  /*16b0*/  UMOV UR9, 0x80000020 ;  /* 0x8000002000097882 */ /* 0x000fe20000000000 */
[----:B------:R-:W-:-:S03]  /*16c0*/  UMOV UR11, 0x80000020 ;  /* 0x80000020000b7882 */ /* 0x000fc60000000000 */
[----:B------:R-:W-:Y:S02]  /*16d0*/  UMOV UR8, UR12 ;  /* 0x0000000c00087c82 */ /* 0x000fe40008000000 */
[----:B------:R-:W-:Y:S02]  /*16e0*/  UMOV UR10, UR13 ;  /* 0x0000000d000a7c82 */ /* 0x000fe40008000000 */
[----:B------:R-:W-:Y:S01]  /*16f0*/  HGMMA.64x128x16.F32 R88, gdesc[UR8], R88, gsb0 ;  /* 0x01e00000085879f0 */ /* 0x000fe20008000858 */
[----:B------:R-:W-:Y:S01]  /*1700*/  UIADD3 UR8, UR12, 0x200, URZ ;  /* 0x000002000c087890 */ /* 0x000fe2000fffe03f */
[----:B------:R-:W-:Y:S01]  /*1710*/  UMOV UR9, 0x80000020 ;  /* 0x8000002000097882 */ /* 0x000fe20000000000 */
[----:B------:R-:W-:Y:S02]  /*1720*/  WARPGROUP.DEPBAR.LE gsb0, 0x0 ;  /* 0x00008000000079c5 */ /* 0x000fe40000010000 */
[----:B------:R-:W-:-:S07]  /*1730*/  WARPGROUP.ARRIVE ;  /* 0x00000000000079c5 */ /* 0x000fce0000000000 */
[----:B------:R-:W-:Y:S01]  /*1740*/  HGMMA.64x128x16.F32 R24, gdesc[UR8], R24, gsb0 ;  /* 0x01e00000081879f0 */ /* 0x000fe20008000818 */
        /* <DEDUP_REMOVED lines=14> */
[----:B------:R-:W-:Y:S01]  /*1830*/  BPT.TRAP 0x1 ;  /* 0x000000040000795c */ /* 0x000fe20000300000 */
.L_x_24:
[----:B------:R-:W-:Y:S01]  /*1840*/  ULEA UR8, UR7, UR14, 0x3 ;  /* 0x0000000e07087291 */ /* 0x000fe2000f8e183f */
[----:B------:R-:W-:-:S03]  /*1850*/  ISETP.GT.U32.AND P1, PT, R19, 0x1, PT ;  /* 0x000000011300780c */ /* 0x000fc60003f24070 */
[----:B------:R-:W-:-:S04]  /*1860*/  UIADD3 UR8, UR8, 0x48, URZ ;  /* 0x0000004808087890 */ /* 0x000fc8000fffe03f */
[----:B------:R-:W-:-:S09]  /*1870*/  UPRMT UR8, URZ, 0x654, UR8 ;  /* 0x000006543f087896 */ /* 0x000fd20008000008 */
[----:B------:R-:W-:Y:S01]  /*1880*/  SYNCS.ARRIVE.TRANS64.RED.A1T0 RZ, [UR8], RZ ;  /* 0x000000ffffff79a7 */ /* 0x000fe20008100408 */
[----:B------:R-:W-:Y:S05]  /*1890*/  @P1 BRA `(.L_x_25) ;  /* 0x0000000000041947 */ /* 0x000fea0003800000 */
[----:B------:R-:W-:Y:S01]  /*18a0*/  BPT.TRAP 0x1 ;  /* 0x000000040000795c */ /* 0x000fe20000300000 */
.L_x_25:
[----:B------:R-:W-:Y:S01]  /*18b0*/  UIADD3 UR6, UR6, 0x1, URZ ;  /* 0x0000000106067890 */ /* 0x000fe2000fffe03f */
[C---:B------:R-:W-:Y:S01]  /*18c0*/  ISETP.GT.AND P1, PT, R0.reuse, 0x1, PT ;  /* 0x000000010000780c */ /* 0x040fe20003f24270 */
[----:B------:R-:W-:Y:S01]  /*18d0*/  UIADD3 UR7, UR7, 0x1, URZ ;  /* 0x0000000107077890 */ /* 0x000fe2000fffe03f */
[----:B------:R-:W-:Y:S01]  /*18e0*/  VIADD R0, R0, 0xffffffff ;  /* 0xffffffff00007836 */ /* 0x000fe20000000000 */
[----:B------:R-:W-:Y:S02]  /*18f0*/  UISETP.NE.AND UP0, UPT, UR6, 0x9, UPT ;  /* 0x000000090600788c */ /* 0x000fe4000bf05270 */
[----:B------:R-:W-:Y:S02]  /*1900*/  UISETP.NE.AND UP1, UPT, UR7, 0x9, UPT ;  /* 0x000000090700788c */ /* 0x000fe4000bf25270 */
[----:B------:R-:W-:Y:S02]  /*1910*/  USEL UR8, URZ, 0x1, UP0 ;  /* 0x000000013f087887 */ /* 0x000fe40008000000 */
[----:B------:R-:W-:-:S02]  /*1920*/  USEL UR6, UR6, URZ, UP0 ;  /* 0x0000003f06067287 */ /* 0x000fc40008000000 */
[----:B------:R-:W-:Y:S02]  /*1930*/  USEL UR7, UR7, URZ, UP1 ;  /* 0x0000003f07077287 */ /* 0x000fe40008800000 */
[----:B------:R-:W-:Y:S01]  /*1940*/  LOP3.LUT R5, R5, UR8, RZ, 0x3c, !PT ;  /* 0x0000000805057c12 */ /* 0x000fe2000f8e3cff */
[----:B------:R-:W-:Y:S09]  /*1950*/  @P1 BRA `(.L_x_26) ;  /* 0xfffffffc00141947 */ /* 0x000ff2000383ffff */
.L_x_19:
[----:B------:R-:W2:Y:S02]  /*1960*/  LDC R0, c[0x0][0x28c] ;  /* 0x0000a300ff007b82 */ /* 0x000ea40000000800 */
[----:B--2---:R-:W-:-:S13]  /*1970*/  ISETP.GE.AND P1, PT, R0, 0x1, PT ;  /* 0x000000010000780c */ /* 0x004fda0003f26270 */
[----:B------:R-:W-:Y:S05]  /*1980*/  @!P1 BRA `(.L_x_27) ;  /* 0x0000000000489947 */ /* 0x000fea0003800000 */
[----:B------:R-:W-:Y:S05]  /*1990*/  @!P0 BRA `(.L_x_28) ;  /* 0x0000000000048947 */ /* 0x000fea0003800000 */
[----:B------:R-:W-:Y:S01]  /*19a0*/  BPT.TRAP 0x1 ;  /* 0x000000040000795c */ /* 0x000fe20000300000 */
.L_x_28:
[----:B------:R-:W2:Y:S01]  /*19b0*/  S2UR UR7, SR_CgaCtaId ;  /* 0x00000000000779c3 */ /* 0x000ea20000008800 */
[----:B------:R-:W-:Y:S01]  /*19c0*/  UISETP.LT.AND UP0, UPT, UR40, 0x1, UPT ;  /* 0x000000012800788c */ /* 0x000fe2000bf01270 */
[----:B------:R-:W-:-:S03]  /*19d0*/  ISETP.GT.U32.AND P0, PT, R19, 0x1, PT ;  /* 0x000000011300780c */ /* 0x000fc60003f04070 */
[----:B------:R-:W-:-:S04]  /*19e0*/  USEL UR6, UR40, 0x1, UP0 ;  /* 0x0000000128067887 */ /* 0x000fc80008000000 */
[----:B------:R-:W-:-:S04]  /*19f0*/  UIADD3 UR6, UR39, UR40, -UR6 ;  /* 0x0000002827067290 */ /* 0x000fc8000fffe806 */
[----:B------:R-:W-:-:S04]  /*1a00*/  UIMAD.WIDE.U32 UR4, UR6, 0x38e38e39, URZ ;  /* 0x38e38e39060478a5 */ /* 0x000fc8000f8e003f */
[----:B------:R-:W-:-:S03]  /*1a10*/  USHF.R.U32.HI UR4, URZ, 0x1, UR5 ;  /* 0x000000013f047899 */ /* 0x000fc60008011605 */
[----:B------:R-:W-:Y:S01]  /*1a20*/  UMOV UR5, 0x400 ;  /* 0x0000040000057882 */ /* 0x000fe20000000000 */
[----:B------:R-:W-:Y:S02]  /*1a30*/  UIMAD UR6, UR4, -0x9, UR6 ;  /* 0xfffffff7040678a4 */ /* 0x000fe4000f8e0206 */
[----:B--2---:R-:W-:-:S04]  /*1a40*/  ULEA UR5, UR7, UR5, 0x18 ;  /* 0x0000000507057291 */ /* 0x004fc8000f8ec03f */
[----:B------:R-:W-:-:S04]  /*1a50*/  ULEA UR6, UR6, UR5, 0x3 ;  /* 0x0000000506067291 */ /* 0x000fc8000f8e183f */
[----:B------:R-:W-:-:S04]  /*1a60*/  UIADD3 UR6, UR6, 0x48, URZ ;  /* 0x0000004806067890 */ /* 0x000fc8000fffe03f */
[----:B------:R-:W-:-:S09]  /*1a70*/  UPRMT UR6, URZ, 0x654, UR6 ;  /* 0x000006543f067896 */ /* 0x000fd20008000006 */
[----:B------:R-:W-:Y:S01]  /*1a80*/  SYNCS.ARRIVE.TRANS64.RED.A1T0 RZ, [UR6], RZ ;  /* 0x000000ffffff79a7 */ /* 0x000fe20008100406 */
[----:B------:R-:W-:Y:S05]  /*1a90*/  @P0 BRA `(.L_x_27) ;  /* 0x0000000000040947 */ /* 0x000fea0003800000 */
[----:B------:R-:W-:Y:S01]  /*1aa0*/  BPT.TRAP 0x1 ;  /* 0x000000040000795c */ /* 0x000fe20000300000 */
.L_x_27:
[----:B------:R-:W2:Y:S01]  /*1ab0*/  LDC R6, c[0x0][0x288] ;  /* 0x0000a200ff067b82 */ /* 0x000ea20000000800 */
[----:B01----:R-:W-:Y:S01]  /*1ac0*/  LOP3.LUT R4, R18, 0x60, RZ, 0xc0, !PT ;  /* 0x0000006012047812 */ /* 0x003fe200078ec0ff */
[----:B------:R-:W-:Y:S01]  /*1ad0*/  IMAD.SHL.U32 R13, R153, 0x80, RZ ;  /* 0x00000080990d7824 */ /* 0x000fe200078e00ff */
[----:B------:R-:W-:Y:S01]  /*1ae0*/  UIADD3 UR39, UR40, UR39, URZ ;  /* 0x0000002728277290 */ /* 0x000fe2000fffe03f */
[----:B------:R-:W-:Y:S01]  /*1af0*/  SHF.R.U32.HI R3, RZ, 0x2, R18 ;  /* 0x00000002ff037819 */ /* 0x000fe20000011612 */
[----:B------:R-:W-:Y:S01]  /*1b00*/  IMAD.SHL.U32 R15, R152, 0x100, RZ ;  /* 0x00000100980f7824 */ /* 0x000fe200078e00ff */
[----:B------:R-:W-:Y:S01]  /*1b10*/  SHF.R.U32.HI R10, RZ, 0x1, R4 ;  /* 0x00000001ff0a7819 */ /* 0x000fe20000011604 */
[----:B------:R-:W-:Y:S01]  /*1b20*/  UISETP.GT.U32.AND UP0, UPT, UR39, 0x8, UPT ;  /* 0x000000082700788c */ /* 0x000fe2000bf04070 */
[----:B------:R-:W-:Y:S01]  /*1b30*/  LOP3.LUT R4, R18, 0x3, RZ, 0xc0, !PT ;  /* 0x0000000312047812 */ /* 0x000fe200078ec0ff */
[----:B------:R-:W-:Y:S01]  /*1b40*/  ULDC UR7, c[0x0][0x284] ;  /* 0x0000a10000077ab9 */ /* 0x000fe20000000800 */
[----:B------:R-:W-:Y:S01]  /*1b50*/  LOP3.LUT R0, R22, 0x1, RZ, 0xc0, !PT ;  /* 0x0000000116007812 */ /* 0x000fe200078ec0ff */
[----:B------:R-:W-:Y:S01]  /*1b60*/  UISETP.LT.U32.AND UP0, UPT, UR40, 0x9, UP0 ;  /* 0x000000092800788c */ /* 0x000fe20008701070 */
[----:B------:R-:W-:Y:S01]  /*1b70*/  LOP3.LUT R3, R3, 0x7, RZ, 0xc0, !PT ;  /* 0x0000000703037812 */ /* 0x000fe200078ec0ff */
[----:B------:R-:W-:Y:S01]  /*1b80*/  UISETP.GE.U32.AND UP1, UPT, UR40, 0x9, UPT ;  /* 0x000000092800788c */ /* 0x000fe2000bf26070 */
[----:B------:R-:W-:Y:S01]  /*1b90*/  SHF.R.S32.HI R21, RZ, 0x1f, R23 ;  /* 0x0000001fff157819 */ /* 0x000fe20000011417 */
[----:B------:R-:W-:Y:S01]  /*1ba0*/  IMAD.SHL.U32 R8, R0, 0x40, RZ ;  /* 0x0000004000087824 */ /* 0x000fe200078e00ff */
[----:B------:R-:W-:Y:S01]  /*1bb0*/  IADD3 R5, RZ, -R10, -R3 ;  /* 0x8000000aff057210 */ /* 0x000fe20007ffe803 */
[----:B------:R-:W-:Y:S01]  /*1bc0*/  ULDC.64 UR8, c[0x0][0x5d0] ;  /* 0x0001740000087ab9 */ /* 0x000fe20000000a00 */
[----:B------:R-:W-:-:S02]  /*1bd0*/  UIMAD.WIDE.U32 UR4, UR39, 0x38e38e39, URZ ;  /* 0x38e38e39270478a5 */ /* 0x000fc4000f8e003f */
[----:B------:R-:W-:Y:S01]  /*1be0*/  USEL UR6, URZ, 0x1, !UP0 ;  /* 0x000000013f067887 */ /* 0x000fe2000c000000 */
[----:B------:R-:W-:Y:S01]  /*1bf0*/  LOP3.LUT R3, R8, 0x40, R3, 0xe2, !PT ;  /* 0x0000004008037812 */ /* 0x000fe200078ee203 */
[----:B------:R-:W-:Y:S01]  /*1c00*/  IMAD.WIDE R8, R152, 0x100, RZ ;  /* 0x0000010098087825 */ /* 0x000fe200078e02ff */
[----:B------:R-:W-:Y:S01]  /*1c10*/  USHF.R.U32.HI UR4, URZ, 0x1, UR5 ;  /* 0x000000013f047899 */ /* 0x000fe20008011605 */
[----:B--2---:R-:W-:Y:S01]  /*1c20*/  ISETP.GE.AND P0, PT, R13, R6, PT ;  /* 0x000000060d00720c */ /* 0x004fe20003f06270 */
[----:B------:R-:W-:Y:S01]  /*1c30*/  ULOP3.LUT UR38, UR38, UR6, URZ, 0x3c, !UPT ;  /* 0x0000000626267292 */ /* 0x000fe2000f8e3c3f */
[----:B------:R-:W-:Y:S01]  /*1c40*/  IMAD R12, R4, -0x2, R6 ;  /* 0xfffffffe040c7824 */ /* 0x000fe200078e0206 */
[----:B------:R-:W-:Y:S01]  /*1c50*/  LOP3.LUT R153, R8, R3, R10, 0xfe, !PT ;  /* 0x0000000308997212 */ /* 0x000fe200078efe0a */
[----:B------:R-:W-:Y:S01]  /*1c60*/  IMAD.SHL.U32 R6, R18, 0x2, RZ ;  /* 0x0000000212067824 */ /* 0x000fe200078e00ff */
[----:B------:R-:W-:Y:S01]  /*1c70*/  ISETP.GE.OR P0, PT, R15, UR7, P0 ;  /* 0x000000070f007c0c */ /* 0x000fe20008706670 */
[----:B------:R-:W-:Y:S01]  /*1c80*/  IMAD R4, R21, UR8, RZ ;  /* 0x0000000815047c24 */ /* 0x000fe2000f8e02ff */
[----:B------:R-:W-:Y:S01]  /*1c90*/  UIMAD UR39, UR4, -0x9, UR39 ;  /* 0xfffffff7042778a4 */ /* 0x000fe2000f8e0227 */
[----:B------:R-:W-:Y:S01]  /*1ca0*/  IMAD R0, R0, -0x40, R5 ;  /* 0xffffffc000007824 */ /* 0x000fe200078e0205 */
[----:B------:R-:W-:Y:S01]  /*1cb0*/  LOP3.LUT R6, R13, 0x6, R6, 0xf8, !PT ;  /* 0x000000060d067812 */ /* 0x000fe200078ef806 */
[----:B------:R-:W-:Y:S01]  /*1cc0*/  IMAD R11, R23, UR9, R4 ;  /* 0x00000009170b7c24 */ /* 0x000fe2000f8e0204 */
[----:B------:R-:W-:Y:S01]  /*1cd0*/  @UP1 ULOP3.LUT UR38, UR38, 0x1, UR4, 0x78, !UPT ;  /* 0x0000000126261892 */ /* 0x000fe2000f8e7804 */
[----:B------:R-:W-:Y:S01]  /*1ce0*/  IMAD.MOV.U32 R152, RZ, RZ, -0x1 ;  /* 0xffffffffff987424 */ /* 0x000fe200078e00ff */
[----:B------:R-:W-:-:S02]  /*1cf0*/  SHF.R.S32.HI R7, RZ, 0x1f, R6 ;  /* 0x0000001fff077819 */ /* 0x000fc40000011406 */
[----:B------:R-:W-:Y:S02]  /*1d00*/  IADD3 R3, -R15, UR7, R0 ;  /* 0x000000070f037c10 */ /* 0x000fe4000fffe100 */
[----:B------:R-:W-:Y:S01]  /*1d10*/  IADD3 R0, -R13, R12, RZ ;  /* 0x0000000c0d007210 */ /* 0x000fe20007ffe1ff */
[----:B------:R-:W-:-:S04]  /*1d20*/  IMAD.WIDE.U32 R4, R23, UR8, R6 ;  /* 0x0000000817047c25 */ /* 0x000fc8000f8e0006 */
[----:B------:R-:W-:Y:S02]  /*1d30*/  IMAD.IADD R11, R5, 0x1, R11 ;  /* 0x00000001050b7824 */ /* 0x000fe400078e020b */
[----:B------:R-:W-:Y:S01]  /*1d40*/  IMAD.MOV.U32 R10, RZ, RZ, R4 ;  /* 0x000000ffff0a7224 */ /* 0x000fe200078e0004 */
[----:B------:R-:W-:Y:S06]  /*1d50*/  @P0 BRA `(.L_x_29) ;  /* 0x00000084006c0947 */ /* 0x000fec0003800000 */
[----:B------:R-:W0:Y:S01]  /*1d60*/  LDC.64 R4, c[0x0][0x5c8] ;  /* 0x00017200ff047b82 */ /* 0x000e220000000a00 */
[----:B-----5:R-:W-:Y:S01]  /*1d70*/  FSETP.NEU.AND P0, PT, R155, RZ, PT ;  /* 0x000000ff9b00720b */ /* 0x020fe20003f0d000 */
[----:B------:R-:W-:Y:S01]  /*1d80*/  BSSY B0, `(.L_x_29) ;  /* 0x0000858000007945 */ /* 0x000fe20003800000 */
[----:B------:R-:W-:-:S04]  /*1d90*/  ISETP.GT.AND P3, PT, R3, RZ, PT ;  /* 0x000000ff0300720c */ /* 0x000fc80003f64270 */
[----:B------:R-:W-:Y:S01]  /*1da0*/  ISETP.GT.AND P1, PT, R0, RZ, P3 ;  /* 0x000000ff0000720c */ /* 0x000fe20001f24270 */
[-C--:B0-----:R-:W-:Y:S02]  /*1db0*/  IMAD R12, R9, R4.reuse, RZ ;  /* 0x00000004090c7224 */ /* 0x081fe400078e02ff */
[----:B------:R-:W-:-:S04]  /*1dc0*/  IMAD.WIDE.U32 R166, R153, R4, R10 ;  /* 0x0000000499a67225 */ /* 0x000fc800078e000a */
[----:B------:R-:W-:-:S04]  /*1dd0*/  IMAD R11, R153, R5, R12 ;  /* 0x00000005990b7224 */ /* 0x000fc800078e020c */
[----:B------:R-:W-:Y:S01]  /*1de0*/  IMAD.IADD R169, R167, 0x1, R11 ;  /* 0x00000001a7a97824 */ /* 0x000fe200078e020b */
[----:B------:R-:W-:Y:S06]  /*1df0*/  @!P0 BRA `(.L_x_30) ;  /* 0x00000060000c8947 */ /* 0x000fec0003800000 */
[----:B------:R-:W0:Y:S01]  /*1e00*/  LDC.64 R12, c[0x0][0x5b8] ;  /* 0x00016e00ff0c7b82 */ /* 0x000e220000000a00 */
[----:B------:R-:W-:-:S07]  /*1e10*/  ULDC.64 UR4, c[0x0][0x5c0] ;  /* 0x0001700000047ab9 */ /* 0x000fce0000000a00 */
[----:B------:R-:W1:Y:S08]  /*1e20*/  LDC.64 R14, c[0x0][0x5b0] ;  /* 0x00016c00ff0e7b82 */ /* 0x000e700000000a00 */
[----:B------:R-:W2:Y:S01]  /*1e30*/  LDC.64 R10, c[0x0][0x5a8] ;  /* 0x00016a00ff0a7b82 */ /* 0x000ea20000000a00 */
[----:B0-----:R-:W-:-:S04]  /*1e40*/  IMAD R20, R21, R12, RZ ;  /* 0x0000000c15147224 */ /* 0x001fc800078e02ff */
[C---:B------:R-:W-:Y:S02]  /*1e50*/  IMAD R13, R23.reuse, R13, R20 ;  /* 0x0000000d170d7224 */ /* 0x040fe400078e0214 */
[----:B------:R-:W-:-:S04]  /*1e60*/  IMAD.WIDE.U32 R20, R23, R12, R6 ;  /* 0x0000000c17147225 */ /* 0x000fc800078e0006 */
[----:B-1----:R-:W-:Y:S02]  /*1e70*/  IMAD R156, R9, R14, RZ ;  /* 0x0000000e099c7224 */ /* 0x002fe400078e02ff */
[----:B------:R-:W-:Y:S02]  /*1e80*/  IMAD.IADD R157, R21, 0x1, R13 ;  /* 0x00000001159d7824 */ /* 0x000fe400078e020d */
[----:B------:R-:W-:Y:S02]  /*1e90*/  IMAD R167, R153, R15, R156 ;  /* 0x0000000f99a77224 */ /* 0x000fe400078e029c */
[----:B------:R-:W-:-:S04]  /*1ea0*/  IMAD.MOV.U32 R156, RZ, RZ, R20 ;  /* 0x000000ffff9c7224 */ /* 0x000fc800078e0014 */
[----:B------:R-:W-:-:S04]  /*1eb0*/  IMAD.WIDE.U32 R158, R153, R14, R156 ;  /* 0x0000000e999e7225 */ /* 0x000fc800078e009c */
[----:B------:R-:W-:Y:S01]  /*1ec0*/  IMAD.IADD R159, R159, 0x1, R167 ;  /* 0x000000019f9f7824 */ /* 0x000fe200078e02a7 */
[----:B--2---:R-:W-:-:S04]  /*1ed0*/  LEA R160, P0, R158, R10, 0x1 ;  /* 0x0000000a9ea07211 */ /* 0x004fc800078008ff */
[----:B------:R-:W-:-:S05]  /*1ee0*/  LEA.HI.X R161, R158, R11, R159, 0x1, P0 ;  /* 0x0000000b9ea17211 */ /* 0x000fca00000f0c9f */
[----:B------:R-:W2:Y:S01]  /*1ef0*/  @P1 LDG.E.LTC128B.U16 R165, desc[UR36][R160.64] ;  /* 0x00000024a0a51981 */ /* 0x000ea2000c1e1520 */
[----:B------:R-:W-:Y:S01]  /*1f00*/  IMAD.WIDE.U32 R162, R153, R14, R6 ;  /* 0x0000000e99a27225 */ /* 0x000fe200078e0006 */
[----:B------:R-:W-:Y:S01]  /*1f10*/  ISETP.GT.AND P2, PT, R0, 0x1, P3 ;  /* 0x000000010000780c */ /* 0x000fe20001f44270 */
[----:B------:R-:W-:Y:S02]  /*1f20*/  BSSY B1, `(.L_x_31) ;  /* 0x0000012000017945 */ /* 0x000fe40003800000 */
[----:B------:R-:W-:Y:S02]  /*1f30*/  IMAD.IADD R163, R167, 0x1, R163 ;  /* 0x00000001a7a37824 */ /* 0x000fe400078e02a3 */
[----:B------:R-:W-:-:S04]  /*1f40*/  IMAD.WIDE.U32 R162, R23, R12, R162 ;  /* 0x0000000c17a27225 */ /* 0x000fc800078e00a2 */
[----:B--2---:R-:W-:-:S05]  /*1f50*/  HADD2.F32 R158, -RZ, R165.H0_H0 ;  /* 0x200000a5ff9e7230 */ /* 0x004fca0000004100 */
[----:B------:R-:W-:Y:S01]  /*1f60*/  FMUL R159, R158, R155 ;  /* 0x0000009b9e9f7220 */ /* 0x000fe20000400000 */
[----:B------:R-:W-:-:S03]  /*1f70*/  LEA R158, P0, R166, UR4, 0x1 ;  /* 0x00000004a69e7c11 */ /* 0x000fc6000f8008ff */
[----:B------:R-:W-:Y:S01]  /*1f80*/  FFMA R159, R88, R154, R159 ;  /* 0x0000009a589f7223 */ /* 0x000fe2000000009f */
[----:B------:R-:W-:-:S04]  /*1f90*/  IADD3 R88, R13, R163, RZ ;  /* 0x000000a30d587210 */ /* 0x000fc80007ffe0ff */
[----:B------:R-:W-:Y:S02]  /*1fa0*/  F2FP.F16.F32.PACK_AB R161, RZ, R159 ;  /* 0x0000009fffa1723e */ /* 0x000fe400000000ff */
[----:B------:R-:W-:Y:S02]  /*1fb0*/  LEA.HI.X R159, R166, UR5, R169, 0x1, P0 ;  /* 0x00000005a69f7c11 */ /* 0x000fe400080f0ca9 */
[----:B------:R-:W-:Y:S02]  /*1fc0*/  PRMT R163, R161, 0x7610, R163 ;  /* 0x00007610a1a37816 */ /* 0x000fe400000000a3 */
[----:B------:R-:W-:-:S03]  /*1fd0*/  LEA R160, P0, R162, R10, 0x1 ;  /* 0x0000000aa2a07211 */ /* 0x000fc600078008ff */
[----:B------:R0:W-:Y:S01]  /*1fe0*/  @P1 STG.E.U16 desc[UR36][R158.64], R163 ;  /* 0x000000a39e001986 */ /* 0x0001e2000c101524 */
[----:B------:R-:W-:Y:S01]  /*1ff0*/  LEA.HI.X R161, R162, R11, R88, 0x1, P0 ;  /* 0x0000000ba2a17211 */ /* 0x000fe200000f0c58 */
[C---:B------:R-:W-:Y:S01]  /*2000*/  IMAD.SHL.U32 R162, R14.reuse, 0x8, RZ ;  /* 0x000000080ea27824 */ /* 0x040fe200078e00ff */
[----:B0-----:R-:W-:Y:S01]  /*2010*/  SHF.L.U64.HI R163, R14, 0x3, R15 ;  /* 0x000000030ea37819 */ /* 0x001fe2000001020f */
[----:B------:R-:W-:Y:S06]  /*2020*/  @!P2 BRA `(.L_x_32) ;  /* 0x000000000004a947 */ /* 0x000fec0003800000 */
[----:B------:R0:W5:Y:S02]  /*2030*/  LDG.E.LTC128B.U16 R165, desc[UR36][R160.64+0x2] ;  /* 0x00000224a0a57981 */ /* 0x000164000c1e1520 */
.L_x_32:
[----:B------:R-:W-:Y:S05]  /*2040*/  BSYNC B1 ;  /* 0x0000000000017941 */ /* 0x000fea0003800000 */
.L_x_31:
[----:B-----5:R-:W-:Y:S01]  /*2050*/  HADD2.F32 R88, -RZ, R165.H0_H0 ;  /* 0x200000a5ff587230 */ /* 0x020fe20000004100 */
[----:B------:R-:W-:Y:S01]  /*2060*/  ISETP.GT.AND P0, PT, R3, 0x8, PT ;  /* 0x000000080300780c */ /* 0x000fe20003f04270 */
[----:B------:R-:W-:Y:S01]  /*2070*/  IMAD.WIDE.U32 R170, R153, R14, R162 ;  /* 0x0000000e99aa7225 */ /* 0x000fe200078e00a2 */
[----:B------:R-:W-:-:S03]  /*2080*/  PRMT R172, R165, 0x7610, R172 ;  /* 0x00007610a5ac7816 */ /* 0x000fc600000000ac */
[----:B------:R-:W-:Y:S01]  /*2090*/  FMUL R88, R88, R155 ;  /* 0x0000009b58587220 */ /* 0x000fe20000400000 */
[----:B------:R-:W-:Y:S01]  /*20a0*/  IMAD.IADD R169, R167, 0x1, R171 ;  /* 0x00000001a7a97824 */ /* 0x000fe200078e02ab */
[----:B------:R-:W-:Y:S02]  /*20b0*/  IADD3 R166, P4, R20, R170, RZ ;  /* 0x000000aa14a67210 */ /* 0x000fe40007f9e0ff */
[----:B------:R-:W-:Y:S01]  /*20c0*/  FFMA R89, R89, R154, R88 ;  /* 0x0000009a59597223 */ /* 0x000fe20000000058 */
[----:B------:R-:W-:Y:S02]  /*20d0*/  ISETP.GT.AND P1, PT, R0, RZ, P0 ;  /* 0x000000ff0000720c */ /* 0x000fe40000724270 */
[----:B------:R-:W-:Y:S01]  /*20e0*/  IMAD.X R167, R169, 0x1, R157, P4 ;  /* 0x00000001a9a77824 */ /* 0x000fe200020e069d */
[----:B------:R-:W-:Y:S02]  /*20f0*/  LEA R88, P4, R166, R10, 0x1 ;  /* 0x0000000aa6587211 */ /* 0x000fe400078808ff */
[----:B------:R-:W-:-:S02]  /*2100*/  F2FP.F16.F32.PACK_AB R168, RZ, R89 ;  /* 0x00000059ffa8723e */ /* 0x000fc400000000ff */
[----:B------:R-:W-:Y:S02]  /*2110*/  LEA.HI.X R89, R166, R11, R167, 0x1, P4 ;  /* 0x0000000ba6597211 */ /* 0x000fe400020f0ca7 */
[----:B------:R-:W-:-:S05]  /*2120*/  PRMT R171, R168, 0x7610, R171 ;  /* 0x00007610a8ab7816 */ /* 0x000fca00000000ab */
[----:B------:R1:W-:Y:S04]  /*2130*/  @P2 STG.E.U16 desc[UR36][R158.64+0x2], R171 ;  /* 0x000002ab9e002986 */ /* 0x0003e8000c101524 */
[----:B------:R2:W3:Y:S01]  /*2140*/  @P1 LDG.E.LTC128B.U16 R172, desc[UR36][R88.64] ;  /* 0x0000002458ac1981 */ /* 0x0004e2000c1e1520 */
[----:B------:R-:W-:Y:S01]  /*2150*/  IMAD.SHL.U32 R165, R4, 0x10, RZ ;  /* 0x0000001004a57824 */ /* 0x000fe200078e00ff */
[----:B------:R-:W-:Y:S01]  /*2160*/  IADD3 R170, P2, R6, R170, RZ ;  /* 0x000000aa06aa7210 */ /* 0x000fe20007f5e0ff */
[----:B------:R-:W-:Y:S03]  /*2170*/  BSSY B1, `(.L_x_33) ;  /* 0x0000011000017945 */ /* 0x000fe60003800000 */
[----:B------:R-:W-:Y:S01]  /*2180*/  IADD3 R168, P4, R165, R158, RZ ;  /* 0x0000009ea5a87210 */ /* 0x000fe20007f9e0ff */
[----:B-1----:R-:W-:Y:S01]  /*2190*/  IMAD.X R171, R7, 0x1, R169, P2 ;  /* 0x0000000107ab7824 */ /* 0x002fe200010e06a9 */
[----:B------:R-:W-:Y:S01]  /*21a0*/  ISETP.GT.AND P2, PT, R0, 0x1, P0 ;  /* 0x000000010000780c */ /* 0x000fe20000744270 */
[----:B------:R-:W-:-:S03]  /*21b0*/  IMAD.WIDE.U32 R170, R23, R12, R170 ;  /* 0x0000000c17aa7225 */ /* 0x000fc600078e00aa */
[----:B--2---:R-:W-:Y:S01]  /*21c0*/  LEA R88, P5, R170, R10, 0x1 ;  /* 0x0000000aaa587211 */ /* 0x004fe200078a08ff */
[----:B---3--:R-:W-:-:S05]  /*21d0*/  HADD2.F32 R166, -RZ, R172.H0_H0 ;  /* 0x200000acffa67230 */ /* 0x008fca0000004100 */
[----:B------:R-:W-:Y:S01]  /*21e0*/  FMUL R167, R166, R155 ;  /* 0x0000009ba6a77220 */ /* 0x000fe20000400000 */
[----:B------:R-:W-:-:S03]  /*21f0*/  IMAD.IADD R166, R13, 0x1, R171 ;  /* 0x000000010da67824 */ /* 0x000fc600078e02ab */
[----:B------:R-:W-:Y:S01]  /*2200*/  FFMA R90, R90, R154, R167 ;  /* 0x0000009a5a5a7223 */ /* 0x000fe200000000a7 */
[----:B------:R-:W-:Y:S02]  /*2210*/  SHF.L.U64.HI R167, R4, 0x4, R5 ;  /* 0x0000000404a77819 */ /* 0x000fe40000010205 */
[----:B------:R-:W-:Y:S02]  /*2220*/  LEA.HI.X R89, R170, R11, R166, 0x1, P5 ;  /* 0x0000000baa597211 */ /* 0x000fe400028f0ca6 */
[----:B------:R-:W-:Y:S01]  /*2230*/  F2FP.F16.F32.PACK_AB R90, RZ, R90 ;  /* 0x0000005aff5a723e */ /* 0x000fe200000000ff */
[----:B------:R-:W-:-:S05]  /*2240*/  IMAD.X R169, R167, 0x1, R159, P4 ;  /* 0x00000001a7a97824 */ /* 0x000fca00020e069f */
[----:B------:R1:W-:Y:S01]  /*2250*/  @P1 STG.E.U16 desc[UR36][R168.64], R90 ;  /* 0x0000005aa8001986 */ /* 0x0003e2000c101524 */
[----:B------:R-:W-:Y:S05]  /*2260*/  @!P2 BRA `(.L_x_34) ;  /* 0x000000000004a947 */ /* 0x000fea0003800000 */
[----:B------:R2:W5:Y:S02]  /*2270*/  LDG.E.LTC128B.U16 R172, desc[UR36][R88.64+0x2] ;  /* 0x0000022458ac7981 */ /* 0x000564000c1e1520 */
.L_x_34:
[----:B------:R-:W-:Y:S05]  /*2280*/  BSYNC B1 ;  /* 0x0000000000017941 */ /* 0x000fea0003800000 */
.L_x_33:
[----:B-1---5:R-:W-:Y:S01]  /*2290*/  HADD2.F32 R90, -RZ, R172.H0_H0 ;  /* 0x200000acff5a7230 */ /* 0x022fe20000004100 */
[----:B------:R-:W-:Y:S01]  /*22a0*/  ISETP.GT.AND P1, PT, R0, 0x8, P3 ;  /* 0x000000080000780c */ /* 0x000fe20001f24270 */
[----:B------:R-:W-:Y:S03]  /*22b0*/  BSSY B1, `(.L_x_35) ;  /* 0x000000a000017945 */ /* 0x000fe60003800000 */
[----:B------:R-:W-:-:S04]  /*22c0*/  FMUL R90, R90, R155 ;  /* 0x0000009b5a5a7220 */ /* 0x000fc80000400000 */
[----:B------:R-:W-:Y:S01]  /*22d0*/  FFMA R90, R91, R154, R90 ;  /* 0x0000009a5b5a7223 */ /* 0x000fe2000000005a */
[----:B------:R-:W-:-:S04]  /*22e0*/  @P2 IMAD.MOV.U32 R91, RZ, RZ, R169 ;  /* 0x000000ffff5b2224 */ /* 0x000fc800078e00a9 */
[----:B------:R-:W-:-:S04]  /*22f0*/  F2FP.F16.F32.PACK_AB R90, RZ, R90 ;  /* 0x0000005aff5a723e */ /* 0x000fc800000000ff */
[----:B------:R-:W-:Y:S02]  /*2300*/  PRMT R166, R90, 0x7610, R166 ;  /* 0x000076105aa67816 */ /* 0x000fe400000000a6 */
[----:B------:R-:W-:-:S05]  /*2310*/  @P2 MOV R90, R168 ;  /* 0x000000a8005a2202 */ /* 0x000fca0000000f00 */
[----:B------:R1:W-:Y:S01]  /*2320*/  @P2 STG.E.U16 desc[UR36][R90.64+0x2], R166 ;  /* 0x000002a65a002986 */ /* 0x0003e2000c101524 */
[----:B------:R-:W-:Y:S05]  /*2330*/  @!P1 BRA `(.L_x_36) ;  /* 0x0000000000049947 */ /* 0x000fea0003800000 */
[----:B------:R3:W5:Y:S02]  /*2340*/  LDG.E.LTC128B.U16 R172, desc[UR36][R160.64+0x10] ;  /* 0x00001024a0ac7981 */ /* 0x000764000c1e1520 */
.L_x_36:
[----:B------:R-:W-:Y:S05]  /*2350*/  BSYNC B1 ;  /* 0x0000000000017941 */ /* 0x000fea0003800000 */
.L_x_35:
[----:B-1---5:R-:W-:Y:S01]  /*2360*/  HADD2.F32 R90, -RZ, R172.H0_H0 ;  /* 0x200000acff5a7230 */ /* 0x022fe20000004100 */
[----:B------:R-:W-:Y:S01]  /*2370*/  ISETP.GT.AND P2, PT, R0, 0x9, P3 ;  /* 0x000000090000780c */ /* 0x000fe20001f44270 */
[----:B------:R-:W-:Y:S03]  /*2380*/  BSSY B1, `(.L_x_37) ;  /* 0x000000a000017945 */ /* 0x000fe60003800000 */
[----:B------:R-:W-:Y:S01]  /*2390*/  FMUL R91, R90, R155 ;  /* 0x0000009b5a5b7220 */ /* 0x000fe20000400000 */
[----:B------:R-:W-:-:S03]  /*23a0*/  @P1 IMAD.MOV.U32 R90, RZ, RZ, R158 ;  /* 0x000000ffff5a1224 */ /* 0x000fc600078e009e */
[----:B------:R-:W-:-:S05]  /*23b0*/  FFMA R91, R92, R154, R91 ;  /* 0x0000009a5c5b7223 */ /* 0x000fca000000005b */
[----:B------:R-:W-:-:S04]  /*23c0*/  F2FP.F16.F32.PACK_AB R91, RZ, R91 ;  /* 0x0000005bff5b723e */ /* 0x000fc800000000ff */
[----:B------:R-:W-:Y:S01]  /*23d0*/  PRMT R92, R91, 0x7610, R92 ;  /* 0x000076105b5c7816 */ /* 0x000fe2000000005c */
[----:B------:R-:W-:-:S05]  /*23e0*/  @P1 IMAD.MOV.U32 R91, RZ, RZ, R159 ;  /* 0x000000ffff5b1224 */ /* 0x000fca00078e009f */
[----:B------:R1:W-:Y:S01]  /*23f0*/  @P1 STG.E.U16 desc[UR36][R90.64+0x10], R92 ;  /* 0x0000105c5a001986 */ /* 0x0003e2000c101524 */
[----:B------:R-:W-:Y:S05]  /*2400*/  @!P2 BRA `(.L_x_38) ;  /* 0x000000000004a947 */ /* 0x000fea0003800000 */
[----:B------:R4:W5:Y:S02]  /*2410*/  LDG.E.LTC128B.U16 R172, desc[UR36][R160.64+0x12] ;  /* 0x00001224a0ac7981 */ /* 0x000964000c1e1520 */
.L_x_38:
[----:B------:R-:W-:Y:S05]  /*2420*/  BSYNC B1 ;  /* 0x0000000000017941 */ /* 0x000fea0003800000 */
.L_x_37:
[----:B-1---5:R-:W-:Y:S01]  /*2430*/  HADD2.F32 R90, -RZ, R172.H0_H0 ;  /* 0x200000acff5a7230 */ /* 0x022fe20000004100 */
[----:B------:R-:W-:Y:S01]  /*2440*/  ISETP.GT.AND P1, PT, R0, 0x8, P0 ;  /* 0x000000080000780c */ /* 0x000fe20000724270 */
[----:B------:R-:W-:Y:S01]  /*2450*/  @P2 IMAD.MOV.U32 R91, RZ, RZ, R159 ;  /* 0x000000ffff5b2224 */ /* 0x000fe200078e009f */
[----:B------:R-:W-:Y:S02]  /*2460*/  BSSY B1, `(.L_x_39) ;  /* 0x0000009000017945 */ /* 0x000fe40003800000 */
[----:B------:R-:W-:-:S04]  /*2470*/  FMUL R90, R90, R155 ;  /* 0x0000009b5a5a7220 */ /* 0x000fc80000400000 */
[----:B------:R-:W-:-:S05]  /*2480*/  FFMA R90, R93, R154, R90 ;  /* 0x0000009a5d5a7223 */ /* 0x000fca000000005a */
[----:B------:R-:W-:-:S04]  /*2490*/  F2FP.F16.F32.PACK_AB R90, RZ, R90 ;  /* 0x0000005aff5a723e */ /* 0x000fc800000000ff */
[----:B------:R-:W-:Y:S01]  /*24a0*/  PRMT R92, R90, 0x7610, R92 ;  /* 0x000076105a5c7816 */ /* 0x000fe2000000005c */
[----:B------:R-:W-:-:S05]  /*24b0*/  @P2 IMAD.MOV.U32 R90, RZ, RZ, R158 ;  /* 0x000000ffff5a2224 */ /* 0x000fca00078e009e */
[----:B------:R1:W-:Y:S01]  /*24c0*/  @P2 STG.E.U16 desc[UR36][R90.64+0x12], R92 ;  /* 0x0000125c5a002986 */ /* 0x0003e2000c101524 */
[----:B------:R-:W-:Y:S05]  /*24d0*/  @!P1 BRA `(.L_x_40) ;  /* 0x0000000000049947 */ /* 0x000fea0003800000 */
[----:B------:R0:W5:Y:S02]  /*24e0*/  LDG.E.LTC128B.U16 R172, desc[UR36][R88.64+0x10] ;  /* 0x0000102458ac7981 */ /* 0x000164000c1e1520 */
.L_x_40:
[----:B------:R-:W-:Y:S05]  /*24f0*/  BSYNC B1 ;  /* 0x0000000000017941 */ /* 0x000fea0003800000 */
.L_x_39:
        /* <DEDUP_REMOVED lines=12> */
.L_x_42:
[----:B------:R-:W-:Y:S05]  /*25c0*/  BSYNC B1 ;  /* 0x0000000000017941 */ /* 0x000fea0003800000 */
.L_x_41:
[----:B-1---5:R-:W-:Y:S01]  /*25d0*/  HADD2.F32 R90, -RZ, R172.H0_H0 ;  /* 0x200000acff5a7230 */ /* 0x022fe20000004100 */
[----:B------:R-:W-:Y:S01]  /*25e0*/  ISETP.GT.AND P1, PT, R0, 0x10, P3 ;  /* 0x000000100000780c */ /* 0x000fe20001f24270 */
[----:B------:R-:W-:Y:S01]  /*25f0*/  @P2 IMAD.MOV.U32 R91, RZ, RZ, R169 ;  /* 0x000000ffff5b2224 */ /* 0x000fe200078e00a9 */
[----:B------:R-:W-:Y:S02]  /*2600*/  BSSY B1, `(.L_x_43) ;  /* 0x0000009000017945 */ /* 0x000fe40003800000 */
[----:B------:R-:W-:-:S04]  /*2610*/  FMUL R90, R90, R155 ;  /* 0x0000009b5a5a7220 */ /* 0x000fc80000400000 */
[----:B------:R-:W-:-:S05]  /*2620*/  FFMA R90, R95, R154, R90 ;  /* 0x0000009a5f5a7223 */ /* 0x000fca000000005a */
[----:B------:R-:W-:-:S04]  /*2630*/  F2FP.F16.F32.PACK_AB R90, RZ, R90 ;  /* 0x0000005aff5a723e */ /* 0x000fc800000000ff */
[----:B------:R-:W-:Y:S02]  /*2640*/  PRMT R92, R90, 0x7610, R92 ;  /* 0x000076105a5c7816 */ /* 0x000fe4000000005c */
[----:B------:R-:W-:-:S05]  /*2650*/  @P2 MOV R90, R168 ;  /* 0x000000a8005a2202 */ /* 0x000fca0000000f00 */
[----:B------:R1:W-:Y:S01]  /*2660*/  @P2 STG.E.U16 desc[UR36][R90.64+0x12], R92 ;  /* 0x0000125c5a002986 */ /* 0x0003e2000c101524 */
[----:B------:R-:W-:Y:S05]  /*2670*/  @!P1 BRA `(.L_x_44) ;  /* 0x0000000000049947 */ /* 0x000fea0003800000 */
[----:B------:R0:W5:Y:S02]  /*2680*/  LDG.E.LTC128B.U16 R172, desc[UR36][R160.64+0x20] ;  /* 0x00002024a0ac7981 */ /* 0x000164000c1e1520 */
.L_x_44:
[----:B------:R-:W-:Y:S05]  /*2690*/  BSYNC B1 ;  /* 0x0000000000017941 */ /* 0x000fea0003800000 */
.L_x_43:
        /* <DEDUP_REMOVED lines=12> */
.L_x_46:
[----:B------:R-:W-:Y:S05]  /*2760*/  BSYNC B1 ;  /* 0x0000000000017941 */ /* 0x000fea0003800000 */
.L_x_45:
        /* <DEDUP_REMOVED lines=12> */
.L_x_48:
[----:B------:R-:W-:Y:S05]  /*2830*/  BSYNC B1 ;  /* 0x0000000000017941 */ /* 0x000fea0003800000 */
.L_x_47:
        /* <DEDUP_REMOVED lines=12> */
.L_x_50:
[----:B------:R-:W-:Y:S05]  /*2900*/  BSYNC B1 ;  /* 0x0000000000017941 */ /* 0x000fea0003800000 */
.L_x_49:
        /* <DEDUP_REMOVED lines=12> */
.L_x_52:
[----:B------:R-:W-:Y:S05]  /*29d0*/  BSYNC B1 ;  /* 0x0000000000017941 */ /* 0x000fea0003800000 */
.L_x_51:
        /* <DEDUP_REMOVED lines=12> */
.L_x_54:
[----:B------:R-:W-:Y:S05]  /*2aa0*/  BSYNC B1 ;  /* 0x0000000000017941 */ /* 0x000fea0003800000 */
.L_x_53:
        /* <DEDUP_REMOVED lines=12> */
.L_x_56:
[----:B------:R-:W-:Y:S05]  /*2b70*/  BSYNC B1 ;  /* 0x0000000000017941 */ /* 0x000fea0003800000 */
.L_x_55:
        /* <DEDUP_REMOVED lines=12> */
.L_x_58:
[----:B------:R-:W-:Y:S05]  /*2c40*/  BSYNC B1 ;  /* 0x0000000000017941 */ /* 0x000fea0003800000 */
.L_x_57:
        /* <DEDUP_REMOVED lines=12> */
.L_x_60:
[----:B------:R-:W-:Y:S05]  /*2d10*/  BSYNC B1 ;  /* 0x0000000000017941 */ /* 0x000fea0003800000 */
.L_x_59:
        /* <DEDUP_REMOVED lines=12> */
.L_x_62:
[----:B------:R-:W-:Y:S05]  /*2de0*/  BSYNC B1 ;  /* 0x0000000000017941 */ /* 0x000fea0003800000 */
.L_x_61:
        /* <DEDUP_REMOVED lines=12> */
.L_x_64:
[----:B------:R-:W-:Y:S05]  /*2eb0*/  BSYNC B1 ;  /* 0x0000000000017941 */ /* 0x000fea0003800000 */
.L_x_63:
        /* <DEDUP_REMOVED lines=12> */
.L_x_66:
[----:B------:R-:W-:Y:S05]  /*2f80*/  BSYNC B1 ;  /* 0x0000000000017941 */ /* 0x000fea0003800000 */
.L_x_65:
        /* <DEDUP_REMOVED lines=12> */
.L_x_68:
[----:B------:R-:W-:Y:S05]  /*3050*/  BSYNC B1 ;  /* 0x0000000000017941 */ /* 0x000fea0003800000 */
.L_x_67:
        /* <DEDUP_REMOVED lines=12> */
.L_x_70:
[----:B------:R-:W-:Y:S05]  /*3120*/  BSYNC B1 ;  /* 0x0000000000017941 */ /* 0x000fea0003800000 */
.L_x_69:
        /* <DEDUP_REMOVED lines=12> */
.L_x_72:
[----:B------:R-:W-:Y:S05]  /*31f0*/  BSYNC B1 ;  /* 0x0000000000017941 */ /* 0x000fea0003800000 */
.L_x_71:
        /* <DEDUP_REMOVED lines=12> */
.L_x_74:
[----:B------:R-:W-:Y:S05]  /*32c0*/  BSYNC B1 ;  /* 0x0000000000017941 */ /* 0x000fea0003800000 */
.L_x_73:
        /* <DEDUP_REMOVED lines=12> */
.L_x_76:
[----:B------:R-:W-:Y:S05]  /*3390*/  BSYNC B1 ;  /* 0x0000000000017941 */ /* 0x000fea0003800000 */
.L_x_75:
        /* <DEDUP_REMOVED lines=12> */
.L_x_78:
[----:B------:R-:W-:Y:S05]  /*3460*/  BSYNC B1 ;  /* 0x0000000000017941 */ /* 0x000fea0003800000 */
.L_x_77:
        /* <DEDUP_REMOVED lines=12> */
.L_x_80:
[----:B------:R-:W-:Y:S05]  /*3530*/  BSYNC B1 ;  /* 0x0000000000017941 */ /* 0x000fea0003800000 */
.L_x_79:
        /* <DEDUP_REMOVED lines=12> */
.L_x_82:
[----:B------:R-:W-:Y:S05]  /*3600*/  BSYNC B1 ;  /* 0x0000000000017941 */ /* 0x000fea0003800000 */
.L_x_81:
        /* <DEDUP_REMOVED lines=12> */
.L_x_84:
[----:B------:R-:W-:Y:S05]  /*36d0*/  BSYNC B1 ;  /* 0x0000000000017941 */ /* 0x000fea0003800000 */
.L_x_83:
        /* <DEDUP_REMOVED lines=12> */
.L_x_86:
[----:B------:R-:W-:Y:S05]  /*37a0*/  BSYNC B1 ;  /* 0x0000000000017941 */ /* 0x000fea0003800000 */
.L_x_85:
        /* <DEDUP_REMOVED lines=12> */
.L_x_88:
[----:B------:R-:W-:Y:S05]  /*3870*/  BSYNC B1 ;  /* 0x0000000000017941 */ /* 0x000fea0003800000 */
.L_x_87:
        /* <DEDUP_REMOVED lines=12> */
.L_x_90:
[----:B------:R-:W-:Y:S05]  /*3940*/  BSYNC B1 ;  /* 0x0000000000017941 */ /* 0x000fea0003800000 */
.L_x_89:
        /* <DEDUP_REMOVED lines=12> */
.L_x_92:
[----:B------:R-:W-:Y:S05]  /*3a10*/  BSYNC B1 ;  /* 0x0000000000017941 */ /* 0x000fea0003800000 */
.L_x_91:
        /* <DEDUP_REMOVED lines=12> */
.L_x_94:
[----:B------:R-:W-:Y:S05]  /*3ae0*/  BSYNC B1 ;  /* 0x0000000000017941 */ /* 0x000fea0003800000 */
.L_x_93:
        /* <DEDUP_REMOVED lines=12> */
.L_x_96:
[----:B------:R-:W-:Y:S05]  /*3bb0*/  BSYNC B1 ;  /* 0x0000000000017941 */ /* 0x000fea0003800000 */
.L_x_95:
        /* <DEDUP_REMOVED lines=12> */
.L_x_98:
[----:B------:R-:W-:Y:S05]  /*3c80*/  BSYNC B1 ;  /* 0x0000000000017941 */ /* 0x000fea0003800000 */
.L_x_97:
        /* <DEDUP_REMOVED lines=12> */
.L_x_100:
[----:B------:R-:W-:Y:S05]  /*3d50*/  BSYNC B1 ;  /* 0x0000000000017941 */ /* 0x000fea0003800000 */
.L_x_99:
        /* <DEDUP_REMOVED lines=12> */
.L_x_102:
[----:B------:R-:W-:Y:S05]  /*3e20*/  BSYNC B1 ;  /* 0x0000000000017941 */ /* 0x000fea0003800000 */
.L_x_101:
        /* <DEDUP_REMOVED lines=12> */
.L_x_104:
[----:B------:R-:W-:Y:S05]  /*3ef0*/  BSYNC B1 ;  /* 0x0000000000017941 */ /* 0x000fea0003800000 */
.L_x_103:
        /* <DEDUP_REMOVED lines=12> */
.L_x_106:
[----:B------:R-:W-:Y:S05]  /*3fc0*/  BSYNC B1 ;  /* 0x0000000000017941 */ /* 0x000fea0003800000 */
.L_x_105:
        /* <DEDUP_REMOVED lines=12> */
.L_x_108:
[----:B------:R-:W-:Y:S05]  /*4090*/  BSYNC B1 ;  /* 0x0000000000017941 */ /* 0x000fea0003800000 */
.L_x_107:
        /* <DEDUP_REMOVED lines=12> */
.L_x_110:
[----:B------:R-:W-:Y:S05]  /*4160*/  BSYNC B1 ;  /* 0x0000000000017941 */ /* 0x000fea0003800000 */
.L_x_109:
        /* <DEDUP_REMOVED lines=12> */
.L_x_112:
[----:B------:R-:W-:Y:S05]  /*4230*/  BSYNC B1 ;  /* 0x0000000000017941 */ /* 0x000fea0003800000 */
.L_x_111:
        /* <DEDUP_REMOVED lines=12> */
.L_x_114:
[----:B------:R-:W-:Y:S05]  /*4300*/  BSYNC B1 ;  /* 0x0000000000017941 */ /* 0x000fea0003800000 */
.L_x_113:
        /* <DEDUP_REMOVED lines=12> */
.L_x_116:
[----:B------:R-:W-:Y:S05]  /*43d0*/  BSYNC B1 ;  /* 0x0000000000017941 */ /* 0x000fea0003800000 */
.L_x_115:
        /* <DEDUP_REMOVED lines=12> */
.L_x_118:
[----:B------:R-:W-:Y:S05]  /*44a0*/  BSYNC B1 ;  /* 0x0000000000017941 */ /* 0x000fea0003800000 */
.L_x_117:
        /* <DEDUP_REMOVED lines=12> */
.L_x_120:
[----:B------:R-:W-:Y:S05]  /*4570*/  BSYNC B1 ;  /* 0x0000000000017941 */ /* 0x000fea0003800000 */
.L_x_119:
        /* <DEDUP_REMOVED lines=12> */
.L_x_122:
[----:B------:R-:W-:Y:S05]  /*4640*/  BSYNC B1 ;  /* 0x0000000000017941 */ /* 0x000fea0003800000 */
.L_x_121:
        /* <DEDUP_REMOVED lines=12> */
.L_x_124:
[----:B------:R-:W-:Y:S05]  /*4710*/  BSYNC B1 ;  /* 0x0000000000017941 */ /* 0x000fea0003800000 */
.L_x_123:
        /* <DEDUP_REMOVED lines=12> */
.L_x_126:
[----:B------:R-:W-:Y:S05]  /*47e0*/  BSYNC B1 ;  /* 0x0000000000017941 */ /* 0x000fea0003800000 */
.L_x_125:
        /* <DEDUP_REMOVED lines=12> */
.L_x_128:
[----:B------:R-:W-:Y:S05]  /*48b0*/  BSYNC B1 ;  /* 0x0000000000017941 */ /* 0x000fea0003800000 */
.L_x_127:
        /* <DEDUP_REMOVED lines=12> */
.L_x_130:
[----:B------:R-:W-:Y:S05]  /*4980*/  BSYNC B1 ;  /* 0x0000000000017941 */ /* 0x000fea0003800000 */
.L_x_129:
        /* <DEDUP_REMOVED lines=12> */
.L_x_132:
[----:B------:R-:W-:Y:S05]  /*4a50*/  BSYNC B1 ;  /* 0x0000000000017941 */ /* 0x000fea0003800000 */
.L_x_131:
        /* <DEDUP_REMOVED lines=12> */
.L_x_134:
[----:B------:R-:W-:Y:S05]  /*4b20*/  BSYNC B1 ;  /* 0x0000000000017941 */ /* 0x000fea0003800000 */
.L_x_133:
        /* <DEDUP_REMOVED lines=12> */
.L_x_136:
[----:B------:R-:W-:Y:S05]  /*4bf0*/  BSYNC B1 ;  /* 0x0000000000017941 */ /* 0x000fea0003800000 */
.L_x_135:
        /* <DEDUP_REMOVED lines=12> */
.L_x_138:
[----:B------:R-:W-:Y:S05]  /*4cc0*/  BSYNC B1 ;  /* 0x0000000000017941 */ /* 0x000fea0003800000 */
.L_x_137:
        /* <DEDUP_REMOVED lines=12> */
.L_x_140:
[----:B------:R-:W-:Y:S05]  /*4d90*/  BSYNC B1 ;  /* 0x0000000000017941 */ /* 0x000fea0003800000 */
.L_x_139:
        /* <DEDUP_REMOVED lines=12> */
.L_x_142:
[----:B------:R-:W-:Y:S05]  /*4e60*/  BSYNC B1 ;  /* 0x0000000000017941 */ /* 0x000fea0003800000 */
.L_x_141:
        /* <DEDUP_REMOVED lines=12> */
.L_x_144:
[----:B------:R-:W-:Y:S05]  /*4f30*/  BSYNC B1 ;  /* 0x0000000000017941 */ /* 0x000fea0003800000 */
.L_x_143:
        /* <DEDUP_REMOVED lines=12> */
.L_x_146:
[----:B------:R-:W-:Y:S05]  /*5000*/  BSYNC B1 ;  /* 0x0000000000017941 */ /* 0x000fea0003800000 */
.L_x_145:
        /* <DEDUP_REMOVED lines=12> */
.L_x_148:
[----:B------:R-:W-:Y:S05]  /*50d0*/  BSYNC B1 ;  /* 0x0000000000017941 */ /* 0x000fea0003800000 */
.L_x_147:
        /* <DEDUP_REMOVED lines=12> */
.L_x_150:
[----:B------:R-:W-:Y:S05]  /*51a0*/  BSYNC B1 ;  /* 0x0000000000017941 */ /* 0x000fea0003800000 */
.L_x_149:
        /* <DEDUP_REMOVED lines=12> */
.L_x_152:
[----:B------:R-:W-:Y:S05]  /*5270*/  BSYNC B1 ;  /* 0x0000000000017941 */ /* 0x000fea0003800000 */
.L_x_151:
[----:B-----5:R-:W-:Y:S01]  /*5280*/  HADD2.F32 R8, -RZ, R172.H0_H0 ;  /* 0x200000acff087230 */ /* 0x020fe20000004100 */
[----:B------:R-:W-:Y:S01]  /*5290*/  ISETP.GT.AND P1, PT, R0, 0x79, P0 ;  /* 0x000000790000780c */ /* 0x000fe20000724270 */
[----:B------:R-:W-:Y:S01]  /*52a0*/  BSSY B1, `(.L_x_153) ;  /* 0x000000c000017945 */ /* 0x000fe20003800000 */
[----:B------:R-:W-:Y:S02]  /*52b0*/  IADD3 R153, P0, R153, 0x80, RZ ;  /* 0x0000008099997810 */ /* 0x000fe40007f1e0ff */
[----:B-1----:R-:W-:Y:S01]  /*52c0*/  FMUL R91, R8, R155 ;  /* 0x0000009b085b7220 */ /* 0x002fe20000400000 */
[----:B------:R-:W-:-:S03]  /*52d0*/  @P2 IMAD.MOV.U32 R8, RZ, RZ, R168 ;  /* 0x000000ffff082224 */ /* 0x000fc600078e00a8 */
[----:B------:R-:W-:-:S05]  /*52e0*/  FFMA R91, R150, R154, R91 ;  /* 0x0000009a965b7223 */ /* 0x000fca000000005b */
[----:B------:R-:W-:-:S04]  /*52f0*/  F2FP.F16.F32.PACK_AB R91, RZ, R91 ;  /* 0x0000005bff5b723e */ /* 0x000fc800000000ff */
[----:B------:R-:W-:Y:S01]  /*5300*/  PRMT R90, R91, 0x7610, R90 ;  /* 0x000076105b5a7816 */ /* 0x000fe2000000005a */
[----:B------:R-:W-:Y:S01]  /*5310*/  IMAD.X R91, RZ, RZ, R9, P0 ;  /* 0x000000ffff5b7224 */ /* 0x000fe200000e0609 */
[----:B------:R-:W-:-:S05]  /*5320*/  @P2 MOV R9, R169 ;  /* 0x000000a900092202 */ /* 0x000fca0000000f00 */
[----:B------:R1:W-:Y:S01]  /*5330*/  @P2 STG.E.U16 desc[UR36][R8.64+0xf0], R90 ;  /* 0x0000f05a08002986 */ /* 0x0003e2000c101524 */
[----:B------:R-:W-:Y:S05]  /*5340*/  @!P1 BRA `(.L_x_154) ;  /* 0x0000000000049947 */ /* 0x000fea0003800000 */
[----:B------:R0:W5:Y:S02]  /*5350*/  LDG.E.LTC128B.U16 R172, desc[UR36][R88.64+0xf2] ;  /* 0x0000f22458ac7981 */ /* 0x000164000c1e1520 */
.L_x_154:
[----:B------:R-:W-:Y:S05]  /*5360*/  BSYNC B1 ;  /* 0x0000000000017941 */ /* 0x000fea0003800000 */
.L_x_153:
[----:B-1---5:R-:W-:Y:S01]  /*5370*/  HADD2.F32 R8, -RZ, R172.H0_H0 ;  /* 0x200000acff087230 */ /* 0x022fe20000004100 */
[----:B------:R-:W-:Y:S01]  /*5380*/  ISETP.GT.AND P0, PT, R3, 0x80, PT ;  /* 0x000000800300780c */ /* 0x000fe20003f04270 */
[----:B------:R-:W-:-:S03]  /*5390*/  IMAD R90, R91, R14, RZ ;  /* 0x0000000e5b5a7224 */ /* 0x000fc600078e02ff */
[----:B0-2---:R-:W-:Y:S01]  /*53a0*/  FMUL R88, R8, R155 ;  /* 0x0000009b08587220 */ /* 0x005fe20000400000 */
[C---:B------:R-:W-:Y:S01]  /*53b0*/  IMAD R97, R153.reuse, R15, R90 ;  /* 0x0000000f99617224 */ /* 0x040fe200078e025a */
[----:B------:R-:W-:Y:S01]  /*53c0*/  ISETP.GT.AND P3, PT, R0, RZ, P0 ;  /* 0x000000ff0000720c */ /* 0x000fe20000764270 */
[----:B------:R-:W-:-:S04]  /*53d0*/  IMAD.WIDE.U32 R8, R153, R14, R156 ;  /* 0x0000000e99087225 */ /* 0x000fc800078e009c */
[----:B------:R-:W-:Y:S01]  /*53e0*/  FFMA R151, R151, R154, R88 ;  /* 0x0000009a97977223 */ /* 0x000fe20000000058 */
[----:B------:R-:W-:Y:S01]  /*53f0*/  IMAD.IADD R9, R9, 0x1, R97 ;  /* 0x0000000109097824 */ /* 0x000fe200078e0261 */
[----:B------:R-:W-:-:S03]  /*5400*/  LEA R88, P2, R8, R10, 0x1 ;  /* 0x0000000a08587211 */ /* 0x000fc600078408ff */
[----:B------:R-:W-:Y:S02]  /*5410*/  F2FP.F16.F32.PACK_AB R151, RZ, R151 ;  /* 0x00000097ff97723e */ /* 0x000fe400000000ff */
[----:B------:R-:W-:-:S03]  /*5420*/  LEA.HI.X R89, R8, R11, R9, 0x1, P2 ;  /* 0x0000000b08597211 */ /* 0x000fc600010f0c09 */
[----:B------:R0:W-:Y:S04]  /*5430*/  @P1 STG.E.U16 desc[UR36][R168.64+0xf2], R151 ;  /* 0x0000f297a8001986 */ /* 0x0001e8000c101524 */
[----:B------:R-:W2:Y:S01]  /*5440*/  @P3 LDG.E.LTC128B.U16 R172, desc[UR36][R88.64] ;  /* 0x0000002458ac3981 */ /* 0x000ea2000c1e1520 */
[----:B------:R-:W-:Y:S01]  /*5450*/  IMAD.WIDE.U32 R8, R153, R14, R6 ;  /* 0x0000000e99087225 */ /* 0x000fe200078e0006 */
[----:B------:R-:W-:Y:S01]  /*5460*/  SHF.L.U64.HI R95, R4, 0x8, R5 ;  /* 0x00000008045f7819 */ /* 0x000fe20000010205 */
[----:B------:R-:W-:Y:S01]  /*5470*/  BSSY B1, `(.L_x_155) ;  /* 0x0000011000017945 */ /* 0x000fe20003800000 */
[----:B------:R-:W-:Y:S01]  /*5480*/  ISETP.GT.AND P2, PT, R0, 0x1, P0 ;  /* 0x000000010000780c */ /* 0x000fe20000744270 */
[----:B------:R-:W-:Y:S02]  /*5490*/  IMAD.IADD R9, R97, 0x1, R9 ;  /* 0x0000000161097824 */ /* 0x000fe400078e0209 */
[----:B------:R-:W-:-:S02]  /*54a0*/  IMAD.SHL.U32 R93, R4, 0x100, RZ ;  /* 0x00000100045d7824 */ /* 0x000fc400078e00ff */
[----:B--2---:R-:W-:-:S05]  /*54b0*/  HADD2.F32 R90, -RZ, R172.H0_H0 ;  /* 0x200000acff5a7230 */ /* 0x004fca0000004100 */
[----:B------:R-:W-:Y:S01]  /*54c0*/  FMUL R15, R90, R155 ;  /* 0x0000009b5a0f7220 */ /* 0x000fe20000400000 */
[----:B------:R-:W-:Y:S01]  /*54d0*/  IMAD.WIDE.U32 R90, R23, R12, R8 ;  /* 0x0000000c175a7225 */ /* 0x000fe200078e0008 */
[----:B------:R-:W-:-:S03]  /*54e0*/  IADD3 R8, P1, R93, R158, RZ ;  /* 0x0000009e5d087210 */ /* 0x000fc60007f3e0ff */
[----:B------:R-:W-:Y:S01]  /*54f0*/  FFMA R15, R24, R154, R15 ;  /* 0x0000009a180f7223 */ /* 0x000fe2000000000f */
[----:B------:R-:W-:Y:S01]  /*5500*/  IMAD.IADD R5, R13, 0x1, R91 ;  /* 0x000000010d057824 */ /* 0x000fe200078e025b */
[C---:B------:R-:W-:Y:S01]  /*5510*/  LEA R4, P4, R90.reuse, R10, 0x1 ;  /* 0x0000000a5a047211 */ /* 0x040fe200078808ff */
[----:B------:R-:W-:Y:S02]  /*5520*/  IMAD.X R9, R95, 0x1, R159, P1 ;  /* 0x000000015f097824 */ /* 0x000fe400008e069f */
[----:B------:R-:W-:Y:S02]  /*5530*/  F2FP.F16.F32.PACK_AB R15, RZ, R15 ;  /* 0x0000000fff0f723e */ /* 0x000fe400000000ff */
[----:B------:R-:W-:-:S03]  /*5540*/  LEA.HI.X R5, R90, R11, R5, 0x1, P4 ;  /* 0x0000000b5a057211 */ /* 0x000fc600020f0c05 */
[----:B------:R0:W-:Y:S01]  /*5550*/  @P3 STG.E.U16 desc[UR36][R8.64], R15 ;  /* 0x0000000f08003986 */ /* 0x0001e2000c101524 */
[----:B------:R-:W-:Y:S05]  /*5560*/  @!P2 BRA `(.L_x_156) ;  /* 0x000000000004a947 */ /* 0x000fea0003800000 */
[----:B------:R1:W5:Y:S02]  /*5570*/  LDG.E.LTC128B.U16 R172, desc[UR36][R4.64+0x2] ;  /* 0x0000022404ac7981 */ /* 0x000364000c1e1520 */
.L_x_156:
[----:B------:R-:W-:Y:S05]  /*5580*/  BSYNC B1 ;  /* 0x0000000000017941 */ /* 0x000fea0003800000 */
.L_x_155:
[----:B-----5:R-:W-:Y:S01]  /*5590*/  HADD2.F32 R24, -RZ, R172.H0_H0 ;  /* 0x200000acff187230 */ /* 0x020fe20000004100 */
[----:B------:R-:W-:Y:S01]  /*55a0*/  ISETP.GT.AND P1, PT, R3, 0x88, PT ;  /* 0x000000880300780c */ /* 0x000fe20003f24270 */
[----:B0-----:R-:W-:Y:S01]  /*55b0*/  IMAD.WIDE.U32 R14, R153, R14, R162 ;  /* 0x0000000e990e7225 */ /* 0x001fe200078e00a2 */
[----:B------:R-:W-:Y:S03]  /*55c0*/  BSSY B1, `(.L_x_157) ;  /* 0x000000e000017945 */ /* 0x000fe60003800000 */
[----:B------:R-:W-:Y:S01]  /*55d0*/  FMUL R24, R24, R155 ;  /* 0x0000009b18187220 */ /* 0x000fe20000400000 */
[----:B------:R-:W-:Y:S01]  /*55e0*/  ISETP.GT.AND P3, PT, R0, RZ, P1 ;  /* 0x000000ff0000720c */ /* 0x000fe20000f64270 */
[----:B------:R-:W-:Y:S01]  /*55f0*/  IMAD.IADD R97, R97, 0x1, R15 ;  /* 0x0000000161617824 */ /* 0x000fe200078e020f */
[----:B------:R-:W-:Y:S01]  /*5600*/  IADD3 R21, P5, R20, R14, RZ ;  /* 0x0000000e14157210 */ /* 0x000fe20007fbe0ff */
[----:B------:R-:W-:Y:S01]  /*5610*/  FFMA R24, R25, R154, R24 ;  /* 0x0000009a19187223 */ /* 0x000fe20000000018 */
[----:B------:R-:W-:-:S03]  /*5620*/  IADD3 R20, P4, R6, R14, RZ ;  /* 0x0000000e06147210 */ /* 0x000fc60007f9e0ff */
[----:B------:R-:W-:Y:S01]  /*5630*/  IMAD.X R156, R97, 0x1, R157, P5 ;  /* 0x00000001619c7824 */ /* 0x000fe200028e069d */
[----:B------:R-:W-:Y:S02]  /*5640*/  F2FP.F16.F32.PACK_AB R24, RZ, R24 ;  /* 0x00000018ff18723e */ /* 0x000fe400000000ff */
[----:B------:R-:W-:-:S03]  /*5650*/  LEA R14, P5, R21, R10, 0x1 ;  /* 0x0000000a150e7211 */ /* 0x000fc600078a08ff */
[----:B------:R0:W-:Y:S01]  /*5660*/  @P2 STG.E.U16 desc[UR36][R8.64+0x2], R24 ;  /* 0x0000021808002986 */ /* 0x0001e2000c101524 */
[----:B------:R-:W-:Y:S01]  /*5670*/  LEA.HI.X R15, R21, R11, R156, 0x1, P5 ;  /* 0x0000000b150f7211 */ /* 0x000fe200028f0c9c */
[----:B------:R-:W-:Y:S08]  /*5680*/  @!P3 BRA `(.L_x_158) ;  /* 0x000000000004b947 */ /* 0x000ff00003800000 */
[----:B------:R2:W5:Y:S02]  /*5690*/  LDG.E.LTC128B.U16 R172, desc[UR36][R14.64] ;  /* 0x000000240eac7981 */ /* 0x000564000c1e1520 */
.L_x_158:
[----:B------:R-:W-:Y:S05]  /*56a0*/  BSYNC B1 ;  /* 0x0000000000017941 */ /* 0x000fea0003800000 */
.L_x_157:
[----:B-----5:R-:W-:Y:S01]  /*56b0*/  HADD2.F32 R6, -RZ, R172.H0_H0 ;  /* 0x200000acff067230 */ /* 0x020fe20000004100 */
[----:B------:R-:W-:Y:S01]  /*56c0*/  IADD3.X R21, R7, R97, RZ, P4, !PT ;  /* 0x0000006107157210 */ /* 0x000fe200027fe4ff */
[----:B------:R-:W-:Y:S01]  /*56d0*/  BSSY B1, `(.L_x_159) ;  /* 0x000000e000017945 */ /* 0x000fe20003800000 */
[----:B------:R-:W-:Y:S02]  /*56e0*/  ISETP.GT.AND P2, PT, R0, 0x1, P1 ;  /* 0x000000010000780c */ /* 0x000fe40000f44270 */
[----:B------:R-:W-:Y:S01]  /*56f0*/  FMUL R3, R6, R155 ;  /* 0x0000009b06037220 */ /* 0x000fe20000400000 */
[----:B------:R-:W-:Y:S01]  /*5700*/  IADD3 R6, P4, R8, R165, RZ ;  /* 0x000000a508067210 */ /* 0x000fe20007f9e0ff */
[----:B--2---:R-:W-:-:S04]  /*5710*/  IMAD.WIDE.U32 R14, R23, R12, R20 ;  /* 0x0000000c170e7225 */ /* 0x004fc800078e0014 */
[----:B------:R-:W-:Y:S01]  /*5720*/  FFMA R3, R26, R154, R3 ;  /* 0x0000009a1a037223 */ /* 0x000fe20000000003 */
[----:B------:R-:W-:Y:S01]  /*5730*/  IMAD.X R7, R9, 0x1, R167, P4 ;  /* 0x0000000109077824 */ /* 0x000fe200020e06a7 */
[----:B------:R-:W-:Y:S01]  /*5740*/  LEA R10, P5, R14, R10, 0x1 ;  /* 0x0000000a0e0a7211 */ /* 0x000fe200078a08ff */
[----:B------:R-:W-:Y:S02]  /*5750*/  IMAD.IADD R13, R13, 0x1, R15 ;  /* 0x000000010d0d7824 */ /* 0x000fe400078e020f */
[----:B------:R-:W-:-:S03]  /*5760*/  F2FP.F16.F32.PACK_AB R3, RZ, R3 ;  /* 0x00000003ff03723e */ /* 0x000fc600000000ff */
[----:B------:R-:W-:Y:S02]  /*5770*/  LEA.HI.X R11, R14, R11, R13, 0x1, P5 ;  /* 0x0000000b0e0b7211 */ /* 0x000fe400028f0c0d */
[----:B------:R2:W-:Y:S01]  /*5780*/  @P3 STG.E.U16 desc[UR36][R6.64], R3 ;  /* 0x0000000306003986 */ /* 0x0005e2000c101524 */
[----:B------:R-:W-:Y:S05]  /*5790*/  @!P2 BRA `(.L_x_160) ;  /* 0x000000000004a947 */ /* 0x000fea0003800000 */
[----:B------:R0:W5:Y:S02]  /*57a0*/  LDG.E.LTC128B.U16 R172, desc[UR36][R10.64+0x2] ;  /* 0x000002240aac7981 */ /* 0x000164000c1e1520 */
.L_x_160:
[----:B------:R-:W-:Y:S05]  /*57b0*/  BSYNC B1 ;  /* 0x0000000000017941 */ /* 0x000fea0003800000 */
.L_x_159:
[----:B-----5:R-:W-:Y:S01]  /*57c0*/  HADD2.F32 R12, -RZ, R172.H0_H0 ;  /* 0x200000acff0c7230 */ /* 0x020fe20000004100 */
[----:B------:R-:W-:Y:S01]  /*57d0*/  ISETP.GT.AND P3, PT, R0, 0x8, P0 ;  /* 0x000000080000780c */ /* 0x000fe20000764270 */
[----:B------:R-:W-:Y:S03]  /*57e0*/  BSSY B1, `(.L_x_161) ;  /* 0x0000007000017945 */ /* 0x000fe60003800000 */
[----:B------:R-:W-:-:S04]  /*57f0*/  FMUL R12, R12, R155 ;  /* 0x0000009b0c0c7220 */ /* 0x000fc80000400000 */
[----:B------:R-:W-:-:S05]  /*5800*/  FFMA R12, R27, R154, R12 ;  /* 0x0000009a1b0c7223 */ /* 0x000fca000000000c */
[----:B------:R-:W-:-:S05]  /*5810*/  F2FP.F16.F32.PACK_AB R12, RZ, R12 ;  /* 0x0000000cff0c723e */ /* 0x000fca00000000ff */
[----:B------:R0:W-:Y:S01]  /*5820*/  @P2 STG.E.U16 desc[UR36][R6.64+0x2], R12 ;  /* 0x0000020c06002986 */ /* 0x0001e2000c101524 */
[----:B------:R-:W-:Y:S05]  /*5830*/  @!P3 BRA `(.L_x_162) ;  /* 0x000000000004b947 */ /* 0x000fea0003800000 */
[----:B------:R0:W5:Y:S02]  /*5840*/  LDG.E.LTC128B.U16 R172, desc[UR36][R4.64+0x10] ;  /* 0x0000102404ac7981 */ /* 0x000164000c1e1520 */
.L_x_162:
[----:B------:R-:W-:Y:S05]  /*5850*/  BSYNC B1 ;  /* 0x0000000000017941 */ /* 0x000fea0003800000 */
.L_x_161:
[----:B0-2--5:R-:W-:Y:S01]  /*5860*/  HADD2.F32 R6, -RZ, R172.H0_H0 ;  /* 0x200000acff067230 */ /* 0x025fe20000004100 */
[----:B------:R-:W-:Y:S01]  /*5870*/  ISETP.GT.AND P2, PT, R0, 0x9, P0 ;  /* 0x000000090000780c */ /* 0x000fe20000744270 */
[----:B------:R-:W-:Y:S01]  /*5880*/  IMAD.MOV.U32 R7, RZ, RZ, R9 ;  /* 0x000000ffff077224 */ /* 0x000fe200078e0009 */
[----:B------:R-:W-:Y:S02]  /*5890*/  BSSY B1, `(.L_x_163) ;  /* 0x0000008000017945 */ /* 0x000fe40003800000 */
[----:B------:R-:W-:Y:S01]  /*58a0*/  FMUL R3, R6, R155 ;  /* 0x0000009b06037220 */ /* 0x000fe20000400000 */
[----:B------:R-:W-:-:S03]  /*58b0*/  IMAD.MOV.U32 R6, RZ, RZ, R8 ;  /* 0x000000ffff067224 */ /* 0x000fc600078e0008 */
[----:B------:R-:W-:-:S05]  /*58c0*/  FFMA R3, R28, R154, R3 ;  /* 0x0000009a1c037223 */ /* 0x000fca0000000003 */
[----:B------:R-:W-:-:S05]  /*58d0*/  F2FP.F16.F32.PACK_AB R3, RZ, R3 ;  /* 0x00000003ff03723e */ /* 0x000fca00000000ff */
[----:B------:R0:W-:Y:S01]  /*58e0*/  @P3 STG.E.U16 desc[UR36][R6.64+0x10], R3 ;  /* 0x0000100306003986 */ /* 0x0001e2000c101524 */
[----:B------:R-:W-:Y:S05]  /*58f0*/  @!P2 BRA `(.L_x_164) ;  /* 0x000000000004a947 */ /* 0x000fea0003800000 */
[----:B------:R2:W5:Y:S02]  /*5900*/  LDG.E.LTC128B.U16 R172, desc[UR36][R4.64+0x12] ;  /* 0x0000122404ac7981 */ /* 0x000564000c1e1520 */
.L_x_164:
[----:B------:R-:W-:Y:S05]  /*5910*/  BSYNC B1 ;  /* 0x0000000000017941 */ /* 0x000fea0003800000 */
.L_x_163:
        /* <DEDUP_REMOVED lines=9> */
.L_x_166:
[----:B------:R-:W-:Y:S05]  /*59b0*/  BSYNC B1 ;  /* 0x0000000000017941 */ /* 0x000fea0003800000 */
.L_x_165:
[----:B0----5:R-:W-:Y:S01]  /*59c0*/  HADD2.F32 R12, -RZ, R172.H0_H0 ;  /* 0x200000acff0c7230 */ /* 0x021fe20000004100 */
[----:B------:R-:W-:Y:S01]  /*59d0*/  IADD3 R8, P3, R165, R8, RZ ;  /* 0x00000008a5087210 */ /* 0x000fe20007f7e0ff */
[----:B------:R-:W-:Y:S01]  /*59e0*/  BSSY B1, `(.L_x_167) ;  /* 0x0000009000017945 */ /* 0x000fe20003800000 */
[----:B------:R-:W-:Y:S02]  /*59f0*/  ISETP.GT.AND P2, PT, R0, 0x9, P1 ;  /* 0x000000090000780c */ /* 0x000fe40000f44270 */
[----:B------:R-:W-:Y:S01]  /*5a00*/  FMUL R3, R12, R155 ;  /* 0x0000009b0c037220 */ /* 0x000fe20000400000 */
[----:B------:R-:W-:-:S03]  /*5a10*/  IMAD.X R9, R167, 0x1, R9, P3 ;  /* 0x00000001a7097824 */ /* 0x000fc600018e0609 */
[----:B------:R-:W-:-:S05]  /*5a20*/  FFMA R3, R30, R154, R3 ;  /* 0x0000009a1e037223 */ /* 0x000fca0000000003 */
[----:B------:R-:W-:-:S05]  /*5a30*/  F2FP.F16.F32.PACK_AB R3, RZ, R3 ;  /* 0x00000003ff03723e */ /* 0x000fca00000000ff */
[----:B------:R0:W-:Y:S01]  /*5a40*/  @P4 STG.E.U16 desc[UR36][R8.64+0x10], R3 ;  /* 0x0000100308004986 */ /* 0x0001e2000c101524 */
[----:B------:R-:W-:Y:S05]  /*5a50*/  @!P2 BRA `(.L_x_168) ;  /* 0x000000000004a947 */ /* 0x000fea0003800000 */
[----:B------:R0:W5:Y:S02]  /*5a60*/  LDG.E.LTC128B.U16 R172, desc[UR36][R10.64+0x12] ;  /* 0x000012240aac7981 */ /* 0x000164000c1e1520 */
.L_x_168:
[----:B------:R-:W-:Y:S05]  /*5a70*/  BSYNC B1 ;  /* 0x0000000000017941 */ /* 0x000fea0003800000 */
.L_x_167:
[----:B0----5:R-:W-:Y:S01]  /*5a80*/  HADD2.F32 R8, -RZ, R172.H0_H0 ;  /* 0x200000acff087230 */ /* 0x021fe20000004100 */
[----:B------:R-:W-:Y:S01]  /*5a90*/  ISETP.GT.AND P3, PT, R0, 0x10, P0 ;  /* 0x000000100000780c */ /* 0x000fe20000764270 */
[----:B------:R-:W-:Y:S03]  /*5aa0*/  BSSY B1, `(.L_x_169) ;  /* 0x0000009000017945 */ /* 0x000fe60003800000 */
[----:B------:R-:W-:-:S04]  /*5ab0*/  FMUL R8, R8, R155 ;  /* 0x0000009b08087220 */ /* 0x000fc80000400000 */
[----:B------:R-:W-:Y:S01]  /*5ac0*/  FFMA R31, R31, R154, R8 ;  /* 0x0000009a1f1f7223 */ /* 0x000fe20000000008 */
[----:B------:R-:W-:-:S04]  /*5ad0*/  IADD3 R8, P4, P5, R165, R158, R93 ;  /* 0x0000009ea5087210 */ /* 0x000fc80007d9e05d */
[----:B------:R-:W-:Y:S02]  /*5ae0*/  F2FP.F16.F32.PACK_AB R31, RZ, R31 ;  /* 0x0000001fff1f723e */ /* 0x000fe400000000ff */
[----:B------:R-:W-:-:S05]  /*5af0*/  IADD3.X R9, R167, R159, R95, P4, P5 ;  /* 0x0000009fa7097210 */ /* 0x000fca00027ea45f */
[----:B------:R0:W-:Y:S01]  /*5b00*/  @P2 STG.E.U16 desc[UR36][R8.64+0x12], R31 ;  /* 0x0000121f08002986 */ /* 0x0001e2000c101524 */
[----:B------:R-:W-:Y:S05]  /*5b10*/  @!P3 BRA `(.L_x_170) ;  /* 0x000000000004b947 */ /* 0x000fea0003800000 */
[----:B------:R0:W5:Y:S02]  /*5b20*/  LDG.E.LTC128B.U16 R172, desc[UR36][R4.64+0x20] ;  /* 0x0000202404ac7981 */ /* 0x000164000c1e1520 */
.L_x_170:
[----:B------:R-:W-:Y:S05]  /*5b30*/  BSYNC B1 ;  /* 0x0000000000017941 */ /* 0x000fea0003800000 */
.L_x_169:
        /* <DEDUP_REMOVED lines=9> */
.L_x_172:
[----:B------:R-:W-:Y:S05]  /*5bd0*/  BSYNC B1 ;  /* 0x0000000000017941 */ /* 0x000fea0003800000 */
.L_x_171:
        /* <DEDUP_REMOVED lines=9> */
.L_x_174:
[----:B------:R-:W-:Y:S05]  /*5c70*/  BSYNC B1 ;  /* 0x0000000000017941 */ /* 0x000fea0003800000 */
.L_x_173:
[----:B0----5:R-:W-:Y:S01]  /*5c80*/  HADD2.F32 R12, -RZ, R172.H0_H0 ;  /* 0x200000acff0c7230 */ /* 0x021fe20000004100 */
        /* <DEDUP_REMOVED lines=8> */
.L_x_176:
[----:B------:R-:W-:Y:S05]  /*5d10*/  BSYNC B1 ;  /* 0x0000000000017941 */ /* 0x000fea0003800000 */
.L_x_175:
        /* <DEDUP_REMOVED lines=9> */
.L_x_178:
[----:B------:R-:W-:Y:S05]  /*5db0*/  BSYNC B1 ;  /* 0x0000000000017941 */ /* 0x000fea0003800000 */
.L_x_177:
        /* <DEDUP_REMOVED lines=9> */
.L_x_180:
[----:B------:R-:W-:Y:S05]  /*5e50*/  BSYNC B1 ;  /* 0x0000000000017941 */ /* 0x000fea0003800000 */
.L_x_179:
        /* <DEDUP_REMOVED lines=9> */
.L_x_182:
[----:B------:R-:W-:Y:S05]  /*5ef0*/  BSYNC B1 ;  /* 0x0000000000017941 */ /* 0x000fea0003800000 */
.L_x_181:
        /* <DEDUP_REMOVED lines=9> */
.L_x_184:
[----:B------:R-:W-:Y:S05]  /*5f90*/  BSYNC B1 ;  /* 0x0000000000017941 */ /* 0x000fea0003800000 */
.L_x_183:
        /* <DEDUP_REMOVED lines=9> */
.L_x_186:
[----:B------:R-:W-:Y:S05]  /*6030*/  BSYNC B1 ;  /* 0x0000000000017941 */ /* 0x000fea0003800000 */
.L_x_185:
        /* <DEDUP_REMOVED lines=9> */
.L_x_188:
[----:B------:R-:W-:Y:S05]  /*60d0*/  BSYNC B1 ;  /* 0x0000000000017941 */ /* 0x000fea0003800000 */
.L_x_187:
        /* <DEDUP_REMOVED lines=9> */
.L_x_190:
[----:B------:R-:W-:Y:S05]  /*6170*/  BSYNC B1 ;  /* 0x0000000000017941 */ /* 0x000fea0003800000 */
.L_x_189:
        /* <DEDUP_REMOVED lines=9> */
.L_x_192:
[----:B------:R-:W-:Y:S05]  /*6210*/  BSYNC B1 ;  /* 0x0000000000017941 */ /* 0x000fea0003800000 */
.L_x_191:
        /* <DEDUP_REMOVED lines=9> */
.L_x_194:
[----:B------:R-:W-:Y:S05]  /*62b0*/  BSYNC B1 ;  /* 0x0000000000017941 */ /* 0x000fea0003800000 */
.L_x_193:
        /* <DEDUP_REMOVED lines=9> */
.L_x_196:
[----:B------:R-:W-:Y:S05]  /*6350*/  BSYNC B1 ;  /* 0x0000000000017941 */ /* 0x000fea0003800000 */
.L_x_195:
        /* <DEDUP_REMOVED lines=9> */
.L_x_198:
[----:B------:R-:W-:Y:S05]  /*63f0*/  BSYNC B1 ;  /* 0x0000000000017941 */ /* 0x000fea0003800000 */
.L_x_197:
        /* <DEDUP_REMOVED lines=9> */
.L_x_200:
[----:B------:R-:W-:Y:S05]  /*6490*/  BSYNC B1 ;  /* 0x0000000000017941 */ /* 0x000fea0003800000 */
.L_x_199:
        /* <DEDUP_REMOVED lines=9> */
.L_x_202:
[----:B------:R-:W-:Y:S05]  /*6530*/  BSYNC B1 ;  /* 0x0000000000017941 */ /* 0x000fea0003800000 */
.L_x_201:
        /* <DEDUP_REMOVED lines=9> */
.L_x_204:
[----:B------:R-:W-:Y:S05]  /*65d0*/  BSYNC B1 ;  /* 0x0000000000017941 */ /* 0x000fea0003800000 */
.L_x_203:
        /* <DEDUP_REMOVED lines=9> */
.L_x_206:
[----:B------:R-:W-:Y:S05]  /*6670*/  BSYNC B1 ;  /* 0x0000000000017941 */ /* 0x000fea0003800000 */
.L_x_205:
        /* <DEDUP_REMOVED lines=9> */
.L_x_208:
[----:B------:R-:W-:Y:S05]  /*6710*/  BSYNC B1 ;  /* 0x0000000000017941 */ /* 0x000fea0003800000 */
.L_x_207:
        /* <DEDUP_REMOVED lines=9> */
.L_x_210:
[----:B------:R-:W-:Y:S05]  /*67b0*/  BSYNC B1 ;  /* 0x0000000000017941 */ /* 0x000fea0003800000 */
.L_x_209:
        /* <DEDUP_REMOVED lines=9> */
.L_x_212:
[----:B------:R-:W-:Y:S05]  /*6850*/  BSYNC B1 ;  /* 0x0000000000017941 */ /* 0x000fea0003800000 */
.L_x_211:
        /* <DEDUP_REMOVED lines=9> */
.L_x_214:
[----:B------:R-:W-:Y:S05]  /*68f0*/  BSYNC B1 ;  /* 0x0000000000017941 */ /* 0x000fea0003800000 */
.L_x_213:
        /* <DEDUP_REMOVED lines=9> */
.L_x_216:
[----:B------:R-:W-:Y:S05]  /*6990*/  BSYNC B1 ;  /* 0x0000000000017941 */ /* 0x000fea0003800000 */
.L_x_215:
        /* <DEDUP_REMOVED lines=9> */
.L_x_218:
[----:B------:R-:W-:Y:S05]  /*6a30*/  BSYNC B1 ;  /* 0x0000000000017941 */ /* 0x000fea0003800000 */
.L_x_217:
        /* <DEDUP_REMOVED lines=9> */
.L_x_220:
[----:B------:R-:W-:Y:S05]  /*6ad0*/  BSYNC B1 ;  /* 0x0000000000017941 */ /* 0x000fea0003800000 */
.L_x_219:
        /* <DEDUP_REMOVED lines=9> */
.L_x_222:
[----:B------:R-:W-:Y:S05]  /*6b70*/  BSYNC B1 ;  /* 0x0000000000017941 */ /* 0x000fea0003800000 */
.L_x_221:
        /* <DEDUP_REMOVED lines=9> */
.L_x_224:
[----:B------:R-:W-:Y:S05]  /*6c10*/  BSYNC B1 ;  /* 0x0000000000017941 */ /* 0x000fea0003800000 */
.L_x_223:
        /* <DEDUP_REMOVED lines=9> */
.L_x_226:
[----:B------:R-:W-:Y:S05]  /*6cb0*/  BSYNC B1 ;  /* 0x0000000000017941 */ /* 0x000fea0003800000 */
.L_x_225:
        /* <DEDUP_REMOVED lines=9> */
.L_x_228:
[----:B------:R-:W-:Y:S05]  /*6d50*/  BSYNC B1 ;  /* 0x0000000000017941 */ /* 0x000fea0003800000 */
.L_x_227:
        /* <DEDUP_REMOVED lines=9> */
.L_x_230:
[----:B------:R-:W-:Y:S05]  /*6df0*/  BSYNC B1 ;  /* 0x0000000000017941 */ /* 0x000fea0003800000 */
.L_x_229:
        /* <DEDUP_REMOVED lines=9> */
.L_x_232:
[----:B------:R-:W-:Y:S05]  /*6e90*/  BSYNC B1 ;  /* 0x0000000000017941 */ /* 0x000fea0003800000 */
.L_x_231:
        /* <DEDUP_REMOVED lines=9> */
.L_x_234:
[----:B------:R-:W-:Y:S05]  /*6f30*/  BSYNC B1 ;  /* 0x0000000000017941 */ /* 0x000fea0003800000 */
.L_x_233:
        /* <DEDUP_REMOVED lines=9> */
.L_x_236:
[----:B------:R-:W-:Y:S05]  /*6fd0*/  BSYNC B1 ;  /* 0x0000000000017941 */ /* 0x000fea0003800000 */
.L_x_235:
        /* <DEDUP_REMOVED lines=9> */
.L_x_238:
[----:B------:R-:W-:Y:S05]  /*7070*/  BSYNC B1 ;  /* 0x0000000000017941 */ /* 0x000fea0003800000 */
.L_x_237:
        /* <DEDUP_REMOVED lines=9> */
.L_x_240:
[----:B------:R-:W-:Y:S05]  /*7110*/  BSYNC B1 ;  /* 0x0000000000017941 */ /* 0x000fea0003800000 */
.L_x_239:
        /* <DEDUP_REMOVED lines=9> */
.L_x_242:
[----:B------:R-:W-:Y:S05]  /*71b0*/  BSYNC B1 ;  /* 0x0000000000017941 */ /* 0x000fea0003800000 */
.L_x_241:
        /* <DEDUP_REMOVED lines=9> */
.L_x_244:
[----:B------:R-:W-:Y:S05]  /*7250*/  BSYNC B1 ;  /* 0x0000000000017941 */ /* 0x000fea0003800000 */
.L_x_243:
        /* <DEDUP_REMOVED lines=9> */
.L_x_246:
[----:B------:R-:W-:Y:S05]  /*72f0*/  BSYNC B1 ;  /* 0x0000000000017941 */ /* 0x000fea0003800000 */
.L_x_245:
        /* <DEDUP_REMOVED lines=9> */
.L_x_248:
[----:B------:R-:W-:Y:S05]  /*7390*/  BSYNC B1 ;  /* 0x0000000000017941 */ /* 0x000fea0003800000 */
.L_x_247:
        /* <DEDUP_REMOVED lines=9> */
.L_x_250:
[----:B------:R-:W-:Y:S05]  /*7430*/  BSYNC B1 ;  /* 0x0000000000017941 */ /* 0x000fea0003800000 */
.L_x_249:
        /* <DEDUP_REMOVED lines=9> */
.L_x_252:
[----:B------:R-:W-:Y:S05]  /*74d0*/  BSYNC B1 ;  /* 0x0000000000017941 */ /* 0x000fea0003800000 */
.L_x_251:
        /* <DEDUP_REMOVED lines=9> */
.L_x_254:
[----:B------:R-:W-:Y:S05]  /*7570*/  BSYNC B1 ;  /* 0x0000000000017941 */ /* 0x000fea0003800000 */
.L_x_253:
        /* <DEDUP_REMOVED lines=9> */
.L_x_256:
[----:B------:R-:W-:Y:S05]  /*7610*/  BSYNC B1 ;  /* 0x0000000000017941 */ /* 0x000fea0003800000 */
.L_x_255:
        /* <DEDUP_REMOVED lines=9> */
.L_x_258:
[----:B------:R-:W-:Y:S05]  /*76b0*/  BSYNC B1 ;  /* 0x0000000000017941 */ /* 0x000fea0003800000 */
.L_x_257:
        /* <DEDUP_REMOVED lines=9> */
.L_x_260:
[----:B------:R-:W-:Y:S05]  /*7750*/  BSYNC B1 ;  /* 0x0000000000017941 */ /* 0x000fea0003800000 */
.L_x_259:
        /* <DEDUP_REMOVED lines=9> */
.L_x_262:
[----:B------:R-:W-:Y:S05]  /*77f0*/  BSYNC B1 ;  /* 0x0000000000017941 */ /* 0x000fea0003800000 */
.L_x_261:
        /* <DEDUP_REMOVED lines=9> */
.L_x_264:
[----:B------:R-:W-:Y:S05]  /*7890*/  BSYNC B1 ;  /* 0x0000000000017941 */ /* 0x000fea0003800000 */
.L_x_263:
        /* <DEDUP_REMOVED lines=9> */
.L_x_266:
[----:B------:R-:W-:Y:S05]  /*7930*/  BSYNC B1 ;  /* 0x0000000000017941 */ /* 0x000fea0003800000 */
.L_x_265:
        /* <DEDUP_REMOVED lines=9> */
.L_x_268:
[----:B------:R-:W-:Y:S05]  /*79d0*/  BSYNC B1 ;  /* 0x0000000000017941 */ /* 0x000fea0003800000 */
.L_x_267:
        /* <DEDUP_REMOVED lines=9> */
.L_x_270:
[----:B------:R-:W-:Y:S05]  /*7a70*/  BSYNC B1 ;  /* 0x0000000000017941 */ /* 0x000fea0003800000 */
.L_x_269:
        /* <DEDUP_REMOVED lines=9> */
.L_x_272:
[----:B------:R-:W-:Y:S05]  /*7b10*/  BSYNC B1 ;  /* 0x0000000000017941 */ /* 0x000fea0003800000 */
.L_x_271:
        /* <DEDUP_REMOVED lines=9> */
.L_x_274:
[----:B------:R-:W-:Y:S05]  /*7bb0*/  BSYNC B1 ;  /* 0x0000000000017941 */ /* 0x000fea0003800000 */
.L_x_273:
        /* <DEDUP_REMOVED lines=9> */
.L_x_276:
[----:B------:R-:W-:Y:S05]  /*7c50*/  BSYNC B1 ;  /* 0x0000000000017941 */ /* 0x000fea0003800000 */
.L_x_275:
[----:B012--5:R-:W-:Y:S01]  /*7c60*/  HADD2.F32 R4, -RZ, R172.H0_H0 ;  /* 0x200000acff047230 */ /* 0x027fe20000004100 */
        /* <DEDUP_REMOVED lines=8> */
.L_x_278:
[----:B------:R-:W-:Y:S05]  /*7cf0*/  BSYNC B1 ;  /* 0x0000000000017941 */ /* 0x000fea0003800000 */
.L_x_277:
[----:B0----5:R-:W-:Y:S01]  /*7d00*/  HADD2.F32 R4, -RZ, R172.H0_H0 ;  /* 0x200000acff047230 */ /* 0x021fe20000004100 */
[----:B------:R-:W-:Y:S01]  /*7d10*/  ISETP.GT.AND P1, PT, R0, 0x79, P1 ;  /* 0x000000790000780c */ /* 0x000fe20000f24270 */
[----:B------:R-:W-:Y:S01]  /*7d20*/  @P2 IMAD.MOV.U32 R5, RZ, RZ, R9 ;  /* 0x000000ffff052224 */ /* 0x000fe200078e0009 */
[----:B------:R-:W-:Y:S02]  /*7d30*/  BSSY B1, `(.L_x_279) ;  /* 0x0000008000017945 */ /* 0x000fe40003800000 */
[----:B------:R-:W-:Y:S01]  /*7d40*/  FMUL R3, R4, R155 ;  /* 0x0000009b04037220 */ /* 0x000fe20000400000 */
[----:B------:R-:W-:-:S03]  /*7d50*/  @P2 IMAD.MOV.U32 R4, RZ, RZ, R8 ;  /* 0x000000ffff042224 */ /* 0x000fc600078e0008 */
[----:B------:R-:W-:-:S05]  /*7d60*/  FFMA R3, R86, R154, R3 ;  /* 0x0000009a56037223 */ /* 0x000fca0000000003 */
[----:B------:R-:W-:-:S05]  /*7d70*/  F2FP.F16.F32.PACK_AB R3, RZ, R3 ;  /* 0x00000003ff03723e */ /* 0x000fca00000000ff */
[----:B------:R0:W-:Y:S01]  /*7d80*/  @P2 STG.E.U16 desc[UR36][R4.64+0xf0], R3 ;  /* 0x0000f00304002986 */ /* 0x0001e2000c101524 */
[----:B------:R-:W-:Y:S05]  /*7d90*/  @!P1 BRA `(.L_x_280) ;  /* 0x0000000000049947 */ /* 0x000fea0003800000 */
[----:B------:R2:W5:Y:S02]  /*7da0*/  LDG.E.LTC128B.U16 R172, desc[UR36][R10.64+0xf2] ;  /* 0x0000f2240aac7981 */ /* 0x000564000c1e1520 */
.L_x_280:
[----:B------:R-:W-:Y:S05]  /*7db0*/  BSYNC B1 ;  /* 0x0000000000017941 */ /* 0x000fea0003800000 */
.L_x_279:
[----:B------:R-:W-:Y:S05]  /*7dc0*/  @!P1 BRA `(.L_x_281) ;  /* 0x00000024004c9947 */ /* 0x000fea0003800000 */
[----:B-----5:R-:W-:-:S05]  /*7dd0*/  HADD2.F32 R172, -RZ, R172.H0_H0 ;  /* 0x200000acffac7230 */ /* 0x020fca0000004100 */
[----:B------:R-:W-:-:S04]  /*7de0*/  FMUL R172, R172, R155 ;  /* 0x0000009bacac7220 */ /* 0x000fc80000400000 */
[----:B------:R-:W-:-:S05]  /*7df0*/  FFMA R172, R87, R154, R172 ;  /* 0x0000009a57ac7223 */ /* 0x000fca00000000ac */
[----:B------:R-:W-:-:S05]  /*7e00*/  F2FP.F16.F32.PACK_AB R172, RZ, R172 ;  /* 0x000000acffac723e */ /* 0x000fca00000000ff */
[----:B------:R0:W-:Y:S01]  /*7e10*/  STG.E.U16 desc[UR36][R8.64+0xf2], R172 ;  /* 0x0000f2ac08007986 */ /* 0x0001e2000c101524 */
[----:B------:R-:W-:Y:S05]  /*7e20*/  BRA `(.L_x_281) ;  /* 0x0000002400347947 */ /* 0x000fea0003800000 */
.L_x_30:
[----:B------:R-:W-:Y:S01]  /*7e30*/  ULDC.64 UR4, c[0x0][0x5c0] ;  /* 0x0001700000047ab9 */ /* 0x000fe20000000a00 */
[-C--:B------:R-:W-:Y:S01]  /*7e40*/  FMUL R88, R88, R154.reuse ;  /* 0x0000009a58587220 */ /* 0x080fe20000400000 */
[----:B------:R-:W-:Y:S01]  /*7e50*/  LEA R8, P0, R166, UR4, 0x1 ;  /* 0x00000004a6087c11 */ /* 0x000fe2000f8008ff */
[-C--:B------:R-:W-:Y:S01]  /*7e60*/  FMUL R89, R89, R154.reuse ;  /* 0x0000009a59597220 */ /* 0x080fe20000400000 */
[----:B------:R-:W-:Y:S01]  /*7e70*/  ISETP.GT.AND P2, PT, R0, 0x1, P3 ;  /* 0x000000010000780c */ /* 0x000fe20001f44270 */
[-C--:B------:R-:W-:Y:S01]  /*7e80*/  FMUL R90, R90, R154.reuse ;  /* 0x0000009a5a5a7220 */ /* 0x080fe20000400000 */
[----:B------:R-:W-:Y:S01]  /*7e90*/  LEA.HI.X R9, R166, UR5, R169, 0x1, P0 ;  /* 0x00000005a6097c11 */ /* 0x000fe200080f0ca9 */
[-C--:B------:R-:W-:Y:S01]  /*7ea0*/  FMUL R91, R91, R154.reuse ;  /* 0x0000009a5b5b7220 */ /* 0x080fe20000400000 */
[----:B------:R-:W-:Y:S01]  /*7eb0*/  ISETP.GT.AND P0, PT, R3, 0x8, PT ;  /* 0x000000080300780c */ /* 0x000fe20003f04270 */
[----:B------:R-:W-:Y:S01]  /*7ec0*/  FMUL R92, R92, R154 ;  /* 0x0000009a5c5c7220 */ /* 0x000fe20000400000 */
[----:B------:R-:W-:Y:S01]  /*7ed0*/  F2FP.F16.F32.PACK_AB R88, RZ, R88 ;  /* 0x00000058ff58723e */ /* 0x000fe200000000ff */
[-C--:B------:R-:W-:Y:S01]  /*7ee0*/  FMUL R93, R93, R154.reuse ;  /* 0x0000009a5d5d7220 */ /* 0x080fe20000400000 */
[----:B------:R-:W-:Y:S01]  /*7ef0*/  SHF.L.U32 R7, R4, 0x4, RZ ;  /* 0x0000000404077819 */ /* 0x000fe200000006ff */
[-C--:B------:R-:W-:Y:S01]  /*7f00*/  FMUL R94, R94, R154.reuse ;  /* 0x0000009a5e5e7220 */ /* 0x080fe20000400000 */
[----:B------:R-:W-:Y:S01]  /*7f10*/  ISETP.GT.AND P4, PT, R0, RZ, P0 ;  /* 0x000000ff0000720c */ /* 0x000fe20000784270 */
[----:B------:R-:W-:Y:S01]  /*7f20*/  @P1 STG.E.U16 desc[UR36][R8.64], R88 ;  /* 0x0000005808001986 */ /* 0x000fe2000c101524 */
[----:B------:R-:W-:Y:S01]  /*7f30*/  SHF.L.U64.HI R6, R4, 0x4, R5 ;  /* 0x0000000404067819 */ /* 0x000fe20000010205 */
[----:B------:R-:W-:Y:S01]  /*7f40*/  FMUL R95, R95, R154 ;  /* 0x0000009a5f5f7220 */ /* 0x000fe20000400000 */
[----:B------:R-:W-:Y:S01]  /*7f50*/  IADD3 R10, P5, R7, R8, RZ ;  /* 0x00000008070a7210 */ /* 0x000fe20007fbe0ff */
[-C--:B------:R-:W-:Y:S01]  /*7f60*/  FMUL R96, R96, R154.reuse ;  /* 0x0000009a60607220 */ /* 0x080fe20000400000 */
[----:B------:R-:W-:Y:S01]  /*7f70*/  ISETP.GT.AND P1, PT, R0, 0x1, P0 ;  /* 0x000000010000780c */ /* 0x000fe20000724270 */
[----:B------:R-:W-:Y:S01]  /*7f80*/  FMUL R97, R97, R154 ;  /* 0x0000009a61617220 */ /* 0x000fe20000400000 */
[----:B------:R-:W-:Y:S01]  /*7f90*/  F2FP.F16.F32.PACK_AB R89, RZ, R89 ;  /* 0x00000059ff59723e */ /* 0x000fe200000000ff */
[----:B------:R-:W-:Y:S01]  /*7fa0*/  IMAD.X R11, R6, 0x1, R9, P5 ;  /* 0x00000001060b7824 */ /* 0x000fe200028e0609 */
[----:B------:R-:W-:Y:S01]  /*7fb0*/  F2FP.F16.F32.PACK_AB R90, RZ, R90 ;  /* 0x0000005aff5a723e */ /* 0x000fe200000000ff */
[-C--:B------:R-:W-:Y:S01]  /*7fc0*/  FMUL R98, R98, R154.reuse ;  /* 0x0000009a62627220 */ /* 0x080fe20000400000 */
[----:B------:R-:W-:Y:S01]  /*7fd0*/  F2FP.F16.F32.PACK_AB R91, RZ, R91 ;  /* 0x0000005bff5b723e */ /* 0x000fe200000000ff */
[----:B------:R-:W-:Y:S01]  /*7fe0*/  @P2 STG.E.U16 desc[UR36][R8.64+0x2], R89 ;  /* 0x0000025908002986 */ /* 0x000fe2000c101524 */
[C---:B------:R-:W-:Y:S01]  /*7ff0*/  ISETP.GT.AND P5, PT, R0.reuse, 0x9, P3 ;  /* 0x000000090000780c */ /* 0x040fe20001fa4270 */
[-C--:B------:R-:W-:Y:S01]  /*8000*/  FMUL R99, R99, R154.reuse ;  /* 0x0000009a63637220 */ /* 0x080fe20000400000 */
[C---:B------:R-:W-:Y:S01]  /*8010*/  ISETP.GT.AND P2, PT, R0.reuse, 0x8, P0 ;  /* 0x000000080000780c */ /* 0x040fe20000744270 */
[----:B------:R-:W-:Y:S01]  /*8020*/  @P4 STG.E.U16 desc[UR36][R10.64], R90 ;  /* 0x0000005a0a004986 */ /* 0x000fe2000c101524 */
[----:B------:R-:W-:Y:S01]  /*8030*/  ISETP.GT.AND P4, PT, R0, 0x8, P3 ;  /* 0x000000080000780c */ /* 0x000fe20001f84270 */
[----:B------:R-:W-:Y:S01]  /*8040*/  FMUL R100, R100, R154 ;  /* 0x0000009a64647220 */ /* 0x000fe20000400000 */
[----:B------:R-:W-:Y:S01]  /*8050*/  F2FP.F16.F32.PACK_AB R92, RZ, R92 ;  /* 0x0000005cff5c723e */ /* 0x000fe200000000ff */
[----:B------:R-:W-:Y:S01]  /*8060*/  @P1 STG.E.U16 desc[UR36][R10.64+0x2], R91 ;  /* 0x0000025b0a001986 */ /* 0x000fe2000c101524 */
[----:B------:R-:W-:Y:S01]  /*8070*/  ISETP.GT.AND P1, PT, R0, 0x9, P0 ;  /* 0x000000090000780c */ /* 0x000fe20000724270 */
[-C--:B------:R-:W-:Y:S01]  /*8080*/  FMUL R101, R101, R154.reuse ;  /* 0x0000009a65657220 */ /* 0x080fe20000400000 */
[----:B------:R-:W-:Y:S01]  /*8090*/  F2FP.F16.F32.PACK_AB R93, RZ, R93 ;  /* 0x0000005dff5d723e */ /* 0x000fe200000000ff */
[----:B------:R-:W-:Y:S01]  /*80a0*/  FMUL R102, R102, R154 ;  /* 0x0000009a66667220 */ /* 0x000fe20000400000 */
[----:B------:R-:W-:Y:S01]  /*80b0*/  F2FP.F16.F32.PACK_AB R94, RZ, R94 ;  /* 0x0000005eff5e723e */ /* 0x000fe200000000ff */
[-C--:B------:R-:W-:Y:S01]  /*80c0*/  FMUL R103, R103, R154.reuse ;  /* 0x0000009a67677220 */ /* 0x080fe20000400000 */
[----:B------:R-:W-:Y:S01]  /*80d0*/  F2FP.F16.F32.PACK_AB R95, RZ, R95 ;  /* 0x0000005fff5f723e */ /* 0x000fe200000000ff */
[----:B------:R-:W-:Y:S01]  /*80e0*/  FMUL R104, R104, R154 ;  /* 0x0000009a68687220 */ /* 0x000fe20000400000 */
[----:B------:R-:W-:Y:S01]  /*80f0*/  F2FP.F16.F32.PACK_AB R96, RZ, R96 ;  /* 0x00000060ff60723e */ /* 0x000fe200000000ff */
[----:B------:R-:W-:Y:S01]  /*8100*/  @P4 STG.E.U16 desc[UR36][R8.64+0x10], R92 ;  /* 0x0000105c08004986 */ /* 0x000fe2000c101524 */
[C---:B------:R-:W-:Y:S01]  /*8110*/  ISETP.GT.AND P4, PT, R0.reuse, 0x10, P3 ;  /* 0x000000100000780c */ /* 0x040fe20001f84270 */
[-C--:B------:R-:W-:Y:S01]  /*8120*/  FMUL R105, R105, R154.reuse ;  /* 0x0000009a69697220 */ /* 0x080fe20000400000 */
[----:B------:R-:W-:Y:S01]  /*8130*/  F2FP.F16.F32.PACK_AB R97, RZ, R97 ;  /* 0x00000061ff61723e */ /* 0x000fe200000000ff */
[----:B------:R-:W-:Y:S01]  /*8140*/  @P5 STG.E.U16 desc[UR36][R8.64+0x12], R93 ;  /* 0x0000125d08005986 */ /* 0x000fe2000c101524 */
[----:B------:R-:W-:Y:S01]  /*8150*/  ISETP.GT.AND P5, PT, R0, 0x11, P0 ;  /* 0x000000110000780c */ /* 0x000fe200007a4270 */
        /* <DEDUP_REMOVED lines=74> */
[-C--:B------:R-:W-:Y:S01]  /*8600*/  FMUL R127, R127, R154.reuse ;  /* 0x0000009a7f7f7220 */ /* 0x080fe20000400000 */
[----:B------:R-:W-:Y:S01]  /*8610*/  F2FP.F16.F32.PACK_AB R119, RZ, R119 ;  /* 0x00000077ff77723e */ /* 0x000fe200000000ff */
[----:B------:R-:W-:Y:S01]  /*8620*/  FMUL R128, R128, R154 ;  /* 0x0000009a80807220 */ /* 0x000fe20000400000 */
[----:B------:R-:W-:Y:S01]  /*8630*/  F2FP.F16.F32.PACK_AB R120, RZ, R120 ;  /* 0x00000078ff78723e */ /* 0x000fe200000000ff */
        /* <DEDUP_REMOVED lines=60> */
[----:B------:R-:W-:Y:S01]  /*8a00*/  FMUL R145, R145, R154 ;  /* 0x0000009a91917220 */ /* 0x000fe20000400000 */
[----:B------:R-:W-:Y:S01]  /*8a10*/  F2FP.F16.F32.PACK_AB R137, RZ, R137 ;  /* 0x00000089ff89723e */ /* 0x000fe200000000ff */
[----:B------:R-:W-:Y:S01]  /*8a20*/  IMAD.SHL.U32 R21, R4, 0x100, RZ ;  /* 0x0000010004157824 */ /* 0x000fe200078e00ff */
[----:B------:R-:W-:Y:S01]  /*8a30*/  F2FP.F16.F32.PACK_AB R138, RZ, R138 ;  /* 0x0000008aff8a723e */ /* 0x000fe200000000ff */
[-C--:B------:R-:W-:Y:S01]  /*8a40*/  FMUL R146, R146, R154.reuse ;  /* 0x0000009a92927220 */ /* 0x080fe20000400000 */
[----:B------:R-:W-:Y:S01]  /*8a50*/  F2FP.F16.F32.PACK_AB R139, RZ, R139 ;  /* 0x0000008bff8b723e */ /* 0x000fe200000000ff */
[----:B------:R-:W-:Y:S01]  /*8a60*/  FMUL R147, R147, R154 ;  /* 0x0000009a93937220 */ /* 0x000fe20000400000 */
[----:B------:R-:W-:Y:S01]  /*8a70*/  F2FP.F16.F32.PACK_AB R140, RZ, R140 ;  /* 0x0000008cff8c723e */ /* 0x000fe200000000ff */
[----:B------:R-:W-:Y:S01]  /*8a80*/  @P1 STG.E.U16 desc[UR36][R8.64+0x90], R124 ;  /* 0x0000907c08001986 */ /* 0x000fe2000c101524 */
[----:B------:R-:W-:Y:S01]  /*8a90*/  ISETP.GT.AND P1, PT, R0, 0x50, P3 ;  /* 0x000000500000780c */ /* 0x000fe20001f24270 */
[-C--:B------:R-:W-:Y:S01]  /*8aa0*/  FMUL R148, R148, R154.reuse ;  /* 0x0000009a94947220 */ /* 0x080fe20000400000 */
[----:B------:R-:W-:Y:S01]  /*8ab0*/  F2FP.F16.F32.PACK_AB R141, RZ, R141 ;  /* 0x0000008dff8d723e */ /* 0x000fe200000000ff */
[----:B------:R-:W-:Y:S01]  /*8ac0*/  @P2 STG.E.U16 desc[UR36][R8.64+0x92], R125 ;  /* 0x0000927d08002986 */ /* 0x000fe2000c101524 */
[C---:B------:R-:W-:Y:S01]  /*8ad0*/  ISETP.GT.AND P2, PT, R0.reuse, 0x51, P3 ;  /* 0x000000510000780c */ /* 0x040fe20001f44270 */
        /* <DEDUP_REMOVED lines=13> */
[----:B------:R-:W-:Y:S01]  /*8bb0*/  SHF.L.U64.HI R15, R4, 0x8, R5 ;  /* 0x00000008040f7819 */ /* 0x000fe20000010205 */
[----:B------:R-:W-:Y:S01]  /*8bc0*/  @P2 STG.E.U16 desc[UR36][R8.64+0xa2], R129 ;  /* 0x0000a28108002986 */ /* 0x000fe2000c101524 */
[----:B------:R-:W-:Y:S01]  /*8bd0*/  ISETP.GT.AND P2, PT, R0, 0x59, P3 ;  /* 0x000000590000780c */ /* 0x000fe20001f44270 */
        /* <DEDUP_REMOVED lines=58> */
[----:B------:R-:W-:Y:S01]  /*8f80*/  @P2 STG.E.U16 desc[UR36][R10.64+0xd0], R142 ;  /* 0x0000d08e0a002986 */ /* 0x000fe2000c101524 */
[----:B------:R-:W-:Y:S01]  /*8f90*/  F2FP.F16.F32.PACK_AB R34, RZ, R34 ;  /* 0x00000022ff22723e */ /* 0x000fe200000000ff */
[-C--:B------:R-:W-:Y:S01]  /*8fa0*/  FMUL R42, R42, R154.reuse ;  /* 0x0000009a2a2a7220 */ /* 0x080fe20000400000 */
[----:B------:R-:W-:Y:S01]  /*8fb0*/  F2FP.F16.F32.PACK_AB R35, RZ, R35 ;  /* 0x00000023ff23723e */ /* 0x000fe200000000ff */
[----:B------:R-:W-:Y:S01]  /*8fc0*/  FMUL R43, R43, R154 ;  /* 0x0000009a2b2b7220 */ /* 0x000fe20000400000 */
[----:B------:R-:W-:Y:S01]  /*8fd0*/  F2FP.F16.F32.PACK_AB R36, RZ, R36 ;  /* 0x00000024ff24723e */ /* 0x000fe200000000ff */
[----:B------:R-:W-:Y:S01]  /*8fe0*/  @P4 STG.E.U16 desc[UR36][R10.64+0xd2], R143 ;  /* 0x0000d28f0a004986 */ /* 0x000fe2000c101524 */
[----:B------:R-:W-:Y:S01]  /*8ff0*/  ISETP.GT.AND P4, PT, R0, 0x71, P0 ;  /* 0x000000710000780c */ /* 0x000fe20000784270 */
[----:B------:R-:W-:Y:S01]  /*9000*/  FMUL R44, R44, R154 ;  /* 0x0000009a2c2c7220 */ /* 0x000fe20000400000 */
[----:B------:R-:W-:Y:S01]  /*9010*/  F2FP.F16.F32.PACK_AB R37, RZ, R37 ;  /* 0x00000025ff25723e */ /* 0x000fe200000000ff */
[----:B------:R-:W-:Y:S01]  /*9020*/  @P5 STG.E.U16 desc[UR36][R8.64+0xe0], R144 ;  /* 0x0000e09008005986 */ /* 0x000fe2000c101524 */
[----:B------:R-:W-:Y:S01]  /*9030*/  ISETP.GT.AND P5, PT, R0, 0x70, P0 ;  /* 0x000000700000780c */ /* 0x000fe200007a4270 */
[----:B------:R-:W-:Y:S01]  /*9040*/  @P1 IMAD.MOV.U32 R4, RZ, RZ, R8 ;  /* 0x000000ffff041224 */ /* 0x000fe200078e0008 */
[----:B------:R-:W-:Y:S01]  /*9050*/  F2FP.F16.F32.PACK_AB R38, RZ, R38 ;  /* 0x00000026ff26723e */ /* 0x000fe200000000ff */
[----:B------:R-:W-:Y:S01]  /*9060*/  @P1 IMAD.MOV.U32 R5, RZ, RZ, R9 ;  /* 0x000000ffff051224 */ /* 0x000fe200078e0009 */
[----:B------:R-:W-:Y:S01]  /*9070*/  F2FP.F16.F32.PACK_AB R39, RZ, R39 ;  /* 0x00000027ff27723e */ /* 0x000fe200000000ff */
[----:B------:R-:W-:Y:S01]  /*9080*/  FMUL R45, R45, R154 ;  /* 0x0000009a2d2d7220 */ /* 0x000fe20000400000 */
[----:B------:R-:W-:Y:S01]  /*9090*/  F2FP.F16.F32.PACK_AB R40, RZ, R40 ;  /* 0x00000028ff28723e */ /* 0x000fe200000000ff */
[----:B------:R-:W-:Y:S01]  /*90a0*/  FMUL R46, R46, R154 ;  /* 0x0000009a2e2e7220 */ /* 0x000fe20000400000 */
[----:B------:R0:W-:Y:S01]  /*90b0*/  @P1 STG.E.U16 desc[UR36][R4.64+0xe2], R145 ;  /* 0x0000e29104001986 */ /* 0x0001e2000c101524 */
[----:B------:R-:W-:Y:S01]  /*90c0*/  IADD3 R12, P1, P2, R7, R8, R21 ;  /* 0x00000008070c7210 */ /* 0x000fe20007a3e015 */
[-C--:B------:R-:W-:Y:S01]  /*90d0*/  FMUL R47, R47, R154.reuse ;  /* 0x0000009a2f2f7220 */ /* 0x080fe20000400000 */
[----:B------:R-:W-:Y:S01]  /*90e0*/  F2FP.F16.F32.PACK_AB R41, RZ, R41 ;  /* 0x00000029ff29723e */ /* 0x000fe200000000ff */
[-C--:B------:R-:W-:Y:S01]  /*90f0*/  FMUL R48, R48, R154.reuse ;  /* 0x0000009a30307220 */ /* 0x080fe20000400000 */
[----:B------:R-:W-:Y:S01]  /*9100*/  IADD3.X R13, R6, R9, R15, P1, P2 ;  /* 0x00000009060d7210 */ /* 0x000fe20000fe440f */
[-C--:B------:R-:W-:Y:S01]  /*9110*/  FMUL R49, R49, R154.reuse ;  /* 0x0000009a31317220 */ /* 0x080fe20000400000 */
[C---:B------:R-:W-:Y:S01]  /*9120*/  ISETP.GT.AND P1, PT, R3.reuse, 0x80, PT ;  /* 0x000000800300780c */ /* 0x040fe20003f24270 */
[-C--:B------:R-:W-:Y:S01]  /*9130*/  FMUL R50, R50, R154.reuse ;  /* 0x0000009a32327220 */ /* 0x080fe20000400000 */
[----:B------:R-:W-:Y:S01]  /*9140*/  ISETP.GT.AND P2, PT, R3, 0x88, PT ;  /* 0x000000880300780c */ /* 0x000fe20003f44270 */
[----:B------:R-:W-:Y:S01]  /*9150*/  FMUL R51, R51, R154 ;  /* 0x0000009a33337220 */ /* 0x000fe20000400000 */
[----:B------:R-:W-:Y:S01]  /*9160*/  F2FP.F16.F32.PACK_AB R42, RZ, R42 ;  /* 0x0000002aff2a723e */ /* 0x000fe200000000ff */
[----:B0-----:R-:W-:Y:S01]  /*9170*/  @P5 IMAD.MOV.U32 R4, RZ, RZ, R10 ;  /* 0x000000ffff045224 */ /* 0x001fe200078e000a */
[----:B------:R-:W-:Y:S01]  /*9180*/  F2FP.F16.F32.PACK_AB R43, RZ, R43 ;  /* 0x0000002bff2b723e */ /* 0x000fe200000000ff */
[----:B------:R-:W-:Y:S01]  /*9190*/  @P5 IMAD.MOV.U32 R5, RZ, RZ, R11 ;  /* 0x000000ffff055224 */ /* 0x000fe200078e000b */
[----:B------:R-:W-:Y:S01]  /*91a0*/  F2FP.F16.F32.PACK_AB R44, RZ, R44 ;  /* 0x0000002cff2c723e */ /* 0x000fe200000000ff */
[-C--:B------:R-:W-:Y:S01]  /*91b0*/  FMUL R52, R52, R154.reuse ;  /* 0x0000009a34347220 */ /* 0x080fe20000400000 */
[----:B------:R-:W-:Y:S01]  /*91c0*/  F2FP.F16.F32.PACK_AB R45, RZ, R45 ;  /* 0x0000002dff2d723e */ /* 0x000fe200000000ff */
[-C--:B------:R-:W-:Y:S01]  /*91d0*/  FMUL R53, R53, R154.reuse ;  /* 0x0000009a35357220 */ /* 0x080fe20000400000 */
[----:B------:R0:W-:Y:S01]  /*91e0*/  @P5 STG.E.U16 desc[UR36][R4.64+0xe0], R146 ;  /* 0x0000e09204005986 */ /* 0x0001e2000c101524 */
[----:B------:R-:W-:Y:S01]  /*91f0*/  ISETP.GT.AND P5, PT, R0, 0x78, P3 ;  /* 0x000000780000780c */ /* 0x000fe20001fa4270 */
[-C--:B------:R-:W-:Y:S01]  /*9200*/  FMUL R54, R54, R154.reuse ;  /* 0x0000009a36367220 */ /* 0x080fe20000400000 */
[C---:B------:R-:W-:Y:S01]  /*9210*/  ISETP.GT.AND P3, PT, R0.reuse, 0x79, P3 ;  /* 0x000000790000780c */ /* 0x040fe20001f64270 */
[----:B------:R-:W-:Y:S01]  /*9220*/  @P4 STG.E.U16 desc[UR36][R10.64+0xe2], R147 ;  /* 0x0000e2930a004986 */ /* 0x000fe2000c101524 */
[C---:B------:R-:W-:Y:S01]  /*9230*/  ISETP.GT.AND P4, PT, R0.reuse, 0x78, P0 ;  /* 0x000000780000780c */ /* 0x040fe20000784270 */
[-C--:B------:R-:W-:Y:S01]  /*9240*/  FMUL R55, R55, R154.reuse ;  /* 0x0000009a37377220 */ /* 0x080fe20000400000 */
[----:B------:R-:W-:Y:S01]  /*9250*/  ISETP.GT.AND P0, PT, R0, 0x79, P0 ;  /* 0x000000790000780c */ /* 0x000fe20000704270 */
[----:B------:R-:W-:Y:S01]  /*9260*/  FMUL R56, R56, R154 ;  /* 0x0000009a38387220 */ /* 0x000fe20000400000 */
[----:B------:R-:W-:Y:S01]  /*9270*/  F2FP.F16.F32.PACK_AB R46, RZ, R46 ;  /* 0x0000002eff2e723e */ /* 0x000fe200000000ff */
[-C--:B------:R-:W-:Y:S01]  /*9280*/  FMUL R57, R57, R154.reuse ;  /* 0x0000009a39397220 */ /* 0x080fe20000400000 */
[----:B------:R-:W-:Y:S01]  /*9290*/  F2FP.F16.F32.PACK_AB R47, RZ, R47 ;  /* 0x0000002fff2f723e */ /* 0x000fe200000000ff */
[----:B------:R-:W-:Y:S01]  /*92a0*/  FMUL R58, R58, R154 ;  /* 0x0000009a3a3a7220 */ /* 0x000fe20000400000 */
[----:B------:R-:W-:Y:S01]  /*92b0*/  F2FP.F16.F32.PACK_AB R48, RZ, R48 ;  /* 0x00000030ff30723e */ /* 0x000fe200000000ff */
[----:B------:R-:W-:Y:S01]  /*92c0*/  @P5 STG.E.U16 desc[UR36][R8.64+0xf0], R148 ;  /* 0x0000f09408005986 */ /* 0x000fe2000c101524 */
[----:B0-----:R-:W-:Y:S01]  /*92d0*/  IADD3 R4, P5, R21, R8, RZ ;  /* 0x0000000815047210 */ /* 0x001fe20007fbe0ff */
[-C--:B------:R-:W-:Y:S01]  /*92e0*/  FMUL R59, R59, R154.reuse ;  /* 0x0000009a3b3b7220 */ /* 0x080fe20000400000 */
[----:B------:R-:W-:Y:S01]  /*92f0*/  F2FP.F16.F32.PACK_AB R49, RZ, R49 ;  /* 0x00000031ff31723e */ /* 0x000fe200000000ff */
[----:B------:R0:W-:Y:S01]  /*9300*/  @P3 STG.E.U16 desc[UR36][R8.64+0xf2], R149 ;  /* 0x0000f29508003986 */ /* 0x0001e2000c101524 */
[C---:B------:R-:W-:Y:S01]  /*9310*/  ISETP.GT.AND P3, PT, R0.reuse, RZ, P1 ;  /* 0x000000ff0000720c */ /* 0x040fe20000f64270 */
[----:B------:R-:W-:Y:S01]  /*9320*/  IMAD.X R5, R15, 0x1, R9, P5 ;  /* 0x000000010f057824 */ /* 0x000fe200028e0609 */
[C---:B------:R-:W-:Y:S01]  /*9330*/  ISETP.GT.AND P5, PT, R0.reuse, RZ, P2 ;  /* 0x000000ff0000720c */ /* 0x040fe200017a4270 */
        /* <DEDUP_REMOVED lines=11> */
[----:B0-----:R-:W-:Y:S01]  /*93f0*/  IADD3 R8, P3, R7, R4, RZ ;  /* 0x0000000407087210 */ /* 0x001fe20007f7e0ff */
[----:B------:R-:W-:Y:S01]  /*9400*/  FMUL R63, R63, R154 ;  /* 0x0000009a3f3f7220 */ /* 0x000fe20000400000 */
[----:B------:R-:W-:Y:S01]  /*9410*/  F2FP.F16.F32.PACK_AB R53, RZ, R53 ;  /* 0x00000035ff35723e */ /* 0x000fe200000000ff */
[----:B------:R-:W-:Y:S01]  /*9420*/  @P4 STG.E.U16 desc[UR36][R4.64+0x2], R25 ;  /* 0x0000021904004986 */ /* 0x000fe2000c101524 */
[----:B------:R-:W-:Y:S01]  /*9430*/  IADD3 R14, P4, R7, R4, RZ ;  /* 0x00000004070e7210 */ /* 0x000fe20007f9e0ff */
[----:B------:R-:W-:Y:S01]  /*9440*/  IMAD.X R9, R6, 0x1, R5, P3 ;  /* 0x0000000106097824 */ /* 0x000fe200018e0605 */
[----:B------:R-:W-:Y:S01]  /*9450*/  ISETP.GT.AND P3, PT, R0, 0x9, P2 ;  /* 0x000000090000780c */ /* 0x000fe20001764270 */
[-C--:B------:R-:W-:Y:S01]  /*9460*/  FMUL R64, R64, R154.reuse ;  /* 0x0000009a40407220 */ /* 0x080fe20000400000 */
[----:B------:R-:W-:Y:S01]  /*9470*/  IADD3.X R15, R6, R5, RZ, P4, !PT ;  /* 0x00000005060f7210 */ /* 0x000fe200027fe4ff */
[-C--:B------:R-:W-:Y:S01]  /*9480*/  FMUL R65, R65, R154.reuse ;  /* 0x0000009a41417220 */ /* 0x080fe20000400000 */
        /* <DEDUP_REMOVED lines=35> */
[--C-:B------:R-:W-:Y:S01]  /*96c0*/  @P0 IMAD.MOV.U32 R6, RZ, RZ, R12.reuse ;  /* 0x000000ffff060224 */ /* 0x100fe200078e000c */
[----:B------:R-:W-:Y:S01]  /*96d0*/  F2FP.F16.F32.PACK_AB R63, RZ, R63 ;  /* 0x0000003fff3f723e */ /* 0x000fe200000000ff */
[--C-:B------:R-:W-:Y:S01]  /*96e0*/  @P0 IMAD.MOV.U32 R7, RZ, RZ, R13.reuse ;  /* 0x000000ffff070224 */ /* 0x100fe200078e000d */
[----:B------:R-:W-:Y:S01]  /*96f0*/  F2FP.F16.F32.PACK_AB R64, RZ, R64 ;  /* 0x00000040ff40723e */ /* 0x000fe200000000ff */
[-C--:B------:R-:W-:Y:S01]  /*9700*/  FMUL R75, R75, R154.reuse ;  /* 0x0000009a4b4b7220 */ /* 0x080fe20000400000 */
[----:B------:R-:W-:Y:S01]  /*9710*/  F2FP.F16.F32.PACK_AB R65, RZ, R65 ;  /* 0x00000041ff41723e */ /* 0x000fe200000000ff */
[-C--:B------:R-:W-:Y:S01]  /*9720*/  FMUL R76, R76, R154.reuse ;  /* 0x0000009a4c4c7220 */ /* 0x080fe20000400000 */
[----:B------:R0:W-:Y:S01]  /*9730*/  @P0 STG.E.U16 desc[UR36][R6.64+0x20], R34 ;  /* 0x0000202206000986 */ /* 0x0001e2000c101524 */
        /* <DEDUP_REMOVED lines=11> */
[--C-:B0-----:R-:W-:Y:S01]  /*97f0*/  @P3 IMAD.MOV.U32 R6, RZ, RZ, R12.reuse ;  /* 0x000000ffff063224 */ /* 0x101fe200078e000c */
        /* <DEDUP_REMOVED lines=18> */
[----:B0-----:R-:W-:Y:S01]  /*9920*/  @P0 IMAD.MOV.U32 R6, RZ, RZ, R12 ;  /* 0x000000ffff060224 */ /* 0x001fe200078e000c */
[----:B------:R-:W-:Y:S01]  /*9930*/  F2FP.F16.F32.PACK_AB R77, RZ, R77 ;  /* 0x0000004dff4d723e */ /* 0x000fe200000000ff */
[----:B------:R-:W-:Y:S01]  /*9940*/  @P0 IMAD.MOV.U32 R7, RZ, RZ, R13 ;  /* 0x000000ffff070224 */ /* 0x000fe200078e000d */
[----:B------:R-:W-:Y:S01]  /*9950*/  F2FP.F16.F32.PACK_AB R78, RZ, R78 ;  /* 0x0000004eff4e723e */ /* 0x000fe200000000ff */
[----:B------:R-:W-:Y:S01]  /*9960*/  FMUL R87, R87, R154 ;  /* 0x0000009a57577220 */ /* 0x000fe20000400000 */
[----:B------:R-:W-:-:S02]  /*9970*/  F2FP.F16.F32.PACK_AB R79, RZ, R79 ;  /* 0x0000004fff4f723e */ /* 0x000fc400000000ff */
[----:B------:R0:W-:Y:S01]  /*9980*/  @P0 STG.E.U16 desc[UR36][R6.64+0x30], R38 ;  /* 0x0000302606000986 */ /* 0x0001e2000c101524 */
[----:B------:R-:W-:Y:S02]  /*9990*/  ISETP.GT.AND P0, PT, R0, 0x20, P2 ;  /* 0x000000200000780c */ /* 0x000fe40001704270 */
[----:B------:R-:W-:Y:S02]  /*99a0*/  F2FP.F16.F32.PACK_AB R80, RZ, R80 ;  /* 0x00000050ff50723e */ /* 0x000fe400000000ff */
[----:B------:R-:W-:Y:S02]  /*99b0*/  F2FP.F16.F32.PACK_AB R81, RZ, R81 ;  /* 0x00000051ff51723e */ /* 0x000fe400000000ff */
[----:B------:R-:W-:Y:S02]  /*99c0*/  F2FP.F16.F32.PACK_AB R82, RZ, R82 ;  /* 0x00000052ff52723e */ /* 0x000fe400000000ff */
[----:B------:R-:W-:Y:S02]  /*99d0*/  F2FP.F16.F32.PACK_AB R83, RZ, R83 ;  /* 0x00000053ff53723e */ /* 0x000fe400000000ff */
[----:B------:R-:W-:Y:S01]  /*99e0*/  F2FP.F16.F32.PACK_AB R84, RZ, R84 ;  /* 0x00000054ff54723e */ /* 0x000fe200000000ff */
[----:B0-----:R-:W-:Y:S01]  /*99f0*/  @P3 IMAD.MOV.U32 R7, RZ, RZ, R13 ;  /* 0x000000ffff073224 */ /* 0x001fe200078e000d */
[----:B------:R-:W-:-:S02]  /*9a00*/  @P3 MOV R6, R12 ;  /* 0x0000000c00063202 */ /* 0x000fc40000000f00 */
[----:B------:R-:W-:Y:S02]  /*9a10*/  F2FP.F16.F32.PACK_AB R85, RZ, R85 ;  /* 0x00000055ff55723e */ /* 0x000fe400000000ff */
[----:B------:R-:W-:Y:S01]  /*9a20*/  F2FP.F16.F32.PACK_AB R86, RZ, R86 ;  /* 0x00000056ff56723e */ /* 0x000fe200000000ff */
[----:B------:R0:W-:Y:S01]  /*9a30*/  @P3 STG.E.U16 desc[UR36][R6.64+0x32], R39 ;  /* 0x0000322706003986 */ /* 0x0001e2000c101524 */
[C---:B------:R-:W-:Y:S02]  /*9a40*/  ISETP.GT.AND P3, PT, R0.reuse, 0x21, P2 ;  /* 0x000000210000780c */ /* 0x040fe40001764270 */
[----:B------:R-:W-:Y:S01]  /*9a50*/  F2FP.F16.F32.PACK_AB R87, RZ, R87 ;  /* 0x00000057ff57723e */ /* 0x000fe200000000ff */
[----:B------:R-:W-:Y:S01]  /*9a60*/  @P4 STG.E.U16 desc[UR36][R4.64+0x40], R40 ;  /* 0x0000402804004986 */ /* 0x000fe2000c101524 */
[----:B------:R-:W-:-:S03]  /*9a70*/  ISETP.GT.AND P4, PT, R0, 0x28, P1 ;  /* 0x000000280000780c */ /* 0x000fc60000f84270 */
[----:B------:R-:W-:Y:S01]  /*9a80*/  @P5 STG.E.U16 desc[UR36][R4.64+0x42], R41 ;  /* 0x0000422904005986 */ /* 0x000fe2000c101524 */
[----:B------:R-:W-:Y:S01]  /*9a90*/  ISETP.GT.AND P5, PT, R0, 0x29, P1 ;  /* 0x000000290000780c */ /* 0x000fe20000fa4270 */
[----:B0-----:R-:W-:Y:S02]  /*9aa0*/  @P0 IMAD.MOV.U32 R6, RZ, RZ, R12 ;  /* 0x000000ffff060224 */ /* 0x001fe400078e000c */
[----:B------:R-:W-:-:S05]  /*9ab0*/  @P0 IMAD.MOV.U32 R7, RZ, RZ, R13 ;  /* 0x000000ffff070224 */ /* 0x000fca00078e000d */
[----:B------:R0:W-:Y:S01]  /*9ac0*/  @P0 STG.E.U16 desc[UR36][R6.64+0x40], R42 ;  /* 0x0000402a06000986 */ /* 0x0001e2000c101524 */
[----:B------:R-:W-:Y:S01]  /*9ad0*/  ISETP.GT.AND P0, PT, R0, 0x28, P2 ;  /* 0x000000280000780c */ /* 0x000fe20001704270 */
[----:B0-----:R-:W-:Y:S02]  /*9ae0*/  @P3 IMAD.MOV.U32 R6, RZ, RZ, R12 ;  /* 0x000000ffff063224 */ /* 0x001fe400078e000c */
[----:B------:R-:W-:-:S05]  /*9af0*/  @P3 IMAD.MOV.U32 R7, RZ, RZ, R13 ;  /* 0x000000ffff073224 */ /* 0x000fca00078e000d */
[----:B------:R0:W-:Y:S01]  /*9b00*/  @P3 STG.E.U16 desc[UR36][R6.64+0x42], R43 ;  /* 0x0000422b06003986 */ /* 0x0001e2000c101524 */
[----:B------:R-:W-:-:S03]  /*9b10*/  ISETP.GT.AND P3, PT, R0, 0x29, P2 ;  /* 0x000000290000780c */ /* 0x000fc60001764270 */
[----:B------:R-:W-:Y:S01]  /*9b20*/  @P4 STG.E.U16 desc[UR36][R4.64+0x50], R44 ;  /* 0x0000502c04004986 */ /* 0x000fe2000c101524 */
[----:B------:R-:W-:-:S03]  /*9b30*/  ISETP.GT.AND P4, PT, R0, 0x30, P1 ;  /* 0x000000300000780c */ /* 0x000fc60000f84270 */
[----:B------:R-:W-:Y:S01]  /*9b40*/  @P5 STG.E.U16 desc[UR36][R4.64+0x52], R45 ;  /* 0x0000522d04005986 */ /* 0x000fe2000c101524 */
[----:B------:R-:W-:Y:S01]  /*9b50*/  ISETP.GT.AND P5, PT, R0, 0x31, P1 ;  /* 0x000000310000780c */ /* 0x000fe20000fa4270 */
[----:B0-----:R-:W-:Y:S02]  /*9b60*/  @P0 IMAD.MOV.U32 R6, RZ, RZ, R12 ;  /* 0x000000ffff060224 */ /* 0x001fe400078e000c */
[----:B------:R-:W-:-:S05]  /*9b70*/  @P0 IMAD.MOV.U32 R7, RZ, RZ, R13 ;  /* 0x000000ffff070224 */ /* 0x000fca00078e000d */
[----:B------:R0:W-:Y:S01]  /*9b80*/  @P0 STG.E.U16 desc[UR36][R6.64+0x50], R46 ;  /* 0x0000502e06000986 */ /* 0x0001e2000c101524 */
[----:B------:R-:W-:Y:S02]  /*9b90*/  ISETP.GT.AND P0, PT, R0, 0x30, P2 ;  /* 0x000000300000780c */ /* 0x000fe40001704270 */
[----:B0-----:R-:W-:Y:S01]  /*9ba0*/  @P3 MOV R6, R12 ;  /* 0x0000000c00063202 */ /* 0x001fe20000000f00 */
        /* <DEDUP_REMOVED lines=98> */
[C---:B------:R-:W-:Y:S02]  /*a1d0*/  ISETP.GT.AND P3, PT, R0.reuse, 0x78, P1 ;  /* 0x000000780000780c */ /* 0x040fe40000f64270 */
[C---:B------:R-:W-:Y:S01]  /*a1e0*/  ISETP.GT.AND P1, PT, R0.reuse, 0x79, P1 ;  /* 0x000000790000780c */ /* 0x040fe20000f24270 */
[----:B------:R-:W-:Y:S01]  /*a1f0*/  @P4 STG.E.U16 desc[UR36][R4.64+0xe0], R80 ;  /* 0x0000e05004004986 */ /* 0x000fe2000c101524 */
[----:B------:R-:W-:-:S03]  /*a200*/  ISETP.GT.AND P4, PT, R0, 0x71, P2 ;  /* 0x000000710000780c */ /* 0x000fc60001784270 */
[----:B------:R-:W-:Y:S01]  /*a210*/  @P5 STG.E.U16 desc[UR36][R4.64+0xe2], R81 ;  /* 0x0000e25104005986 */ /* 0x000fe2000c101524 */
[C---:B------:R-:W-:Y:S02]  /*a220*/  ISETP.GT.AND P5, PT, R0.reuse, 0x78, P2 ;  /* 0x000000780000780c */ /* 0x040fe400017a4270 */
[----:B------:R-:W-:Y:S01]  /*a230*/  ISETP.GT.AND P2, PT, R0, 0x79, P2 ;  /* 0x000000790000780c */ /* 0x000fe20001744270 */
[----:B0-----:R-:W-:Y:S02]  /*a240*/  @P0 IMAD.MOV.U32 R6, RZ, RZ, R12 ;  /* 0x000000ffff060224 */ /* 0x001fe400078e000c */
[----:B------:R-:W-:-:S05]  /*a250*/  @P0 IMAD.MOV.U32 R7, RZ, RZ, R13 ;  /* 0x000000ffff070224 */ /* 0x000fca00078e000d */
[----:B------:R0:W-:Y:S02]  /*a260*/  @P0 STG.E.U16 desc[UR36][R6.64+0xe0], R82 ;  /* 0x0000e05206000986 */ /* 0x0001e4000c101524 */
[----:B0-----:R-:W-:Y:S02]  /*a270*/  @P4 IMAD.MOV.U32 R6, RZ, RZ, R12 ;  /* 0x000000ffff064224 */ /* 0x001fe400078e000c */
[----:B------:R-:W-:-:S05]  /*a280*/  @P4 IMAD.MOV.U32 R7, RZ, RZ, R13 ;  /* 0x000000ffff074224 */ /* 0x000fca00078e000d */
[----:B------:R-:W-:Y:S04]  /*a290*/  @P4 STG.E.U16 desc[UR36][R6.64+0xe2], R83 ;  /* 0x0000e25306004986 */ /* 0x000fe8000c101524 */
[----:B------:R-:W-:Y:S04]  /*a2a0*/  @P3 STG.E.U16 desc[UR36][R4.64+0xf0], R84 ;  /* 0x0000f05404003986 */ /* 0x000fe8000c101524 */
[----:B------:R0:W-:Y:S02]  /*a2b0*/  @P1 STG.E.U16 desc[UR36][R4.64+0xf2], R85 ;  /* 0x0000f25504001986 */ /* 0x0001e4000c101524 */
[----:B0-----:R-:W-:-:S02]  /*a2c0*/  @P5 IMAD.MOV.U32 R4, RZ, RZ, R12 ;  /* 0x000000ffff045224 */ /* 0x001fc400078e000c */
[----:B------:R-:W-:-:S05]  /*a2d0*/  @P5 IMAD.MOV.U32 R5, RZ, RZ, R13 ;  /* 0x000000ffff055224 */ /* 0x000fca00078e000d */
[----:B------:R0:W-:Y:S04]  /*a2e0*/  @P5 STG.E.U16 desc[UR36][R4.64+0xf0], R86 ;  /* 0x0000f05604005986 */ /* 0x0001e8000c101524 */
[----:B------:R0:W-:Y:S02]  /*a2f0*/  @P2 STG.E.U16 desc[UR36][R12.64+0xf2], R87 ;  /* 0x0000f2570c002986 */ /* 0x0001e4000c101524 */
.L_x_281:
[----:B------:R-:W-:Y:S05]  /*a300*/  BSYNC B0 ;  /* 0x0000000000007941 */ /* 0x000fea0003800000 */
.L_x_29:
[----:B------:R-:W-:Y:S01]  /*a310*/  ULDC UR4, c[0x0][0xc] ;  /* 0x0000030000047ab9 */ /* 0x000fe20000000800 */
[----:B------:R-:W-:Y:S01]  /*a320*/  ULDC UR5, c[0x0][0x10] ;  /* 0x0000040000057ab9 */ /* 0x000fe20000000800 */
[----:B0-----:R-:W0:Y:S01]  /*a330*/  LDC R3, c[0x0][0x14] ;  /* 0x00000500ff037b82 */ /* 0x001e220000000800 */
[----:B------:R-:W-:Y:S01]  /*a340*/  UIMAD.WIDE.U32 UR4, UR4, UR5, URZ ;  /* 0x00000005040472a5 */ /* 0x000fe2000f8e003f */
[----:B------:R-:W-:Y:S01]  /*a350*/  PRMT R0, RZ, 0x7610, R0 ;  /* 0x00007610ff007816 */ /* 0x000fe20000000000 */
[----:B------:R-:W-:Y:S02]  /*a360*/  IMAD.MOV.U32 R153, RZ, RZ, -0x1 ;  /* 0xffffffffff997424 */ /* 0x000fe400078e00ff */
[----:B------:R-:W-:Y:S02]  /*a370*/  IMAD.MOV.U32 R23, RZ, RZ, -0x1 ;  /* 0xffffffffff177424 */ /* 0x000fe400078e00ff */
[----:B0-----:R-:W-:-:S04]  /*a380*/  IMAD.WIDE.U32 R16, R3, UR4, R16 ;  /* 0x0000000403107c25 */ /* 0x001fc8000f8e0010 */
[----:B------:R-:W-:Y:S01]  /*a390*/  IMAD R3, R3, UR5, RZ ;  /* 0x0000000503037c24 */ /* 0x000fe2000f8e02ff */
[----:B------:R-:W-:Y:S02]  /*a3a0*/  ULDC.64 UR4, c[0x0][0x650] ;  /* 0x0001940000047ab9 */ /* 0x000fe40000000a00 */
[----:B------:R-:W-:Y:S02]  /*a3b0*/  ISETP.GE.U32.AND P0, PT, R16, UR4, PT ;  /* 0x0000000410007c0c */ /* 0x000fe4000bf06070 */
[----:B------:R-:W-:-:S04]  /*a3c0*/  IADD3 R17, R17, R3, RZ ;  /* 0x0000000311117210 */ /* 0x000fc80007ffe0ff */
[----:B------:R-:W-:-:S13]  /*a3d0*/  ISETP.GE.U32.AND.EX P0, PT, R17, UR5, PT, P0 ;  /* 0x0000000511007c0c */ /* 0x000fda000bf06100 */
[----:B------:R-:W-:Y:S05]  /*a3e0*/  @P0 BRA `(.L_x_282) ;  /* 0x0000000400640947 */ /* 0x000fea0003800000 */
[----:B------:R-:W0:Y:S01]  /*a3f0*/  S2R R12, SR_CTAID.X ;  /* 0x00000000000c7919 */ /* 0x000e220000002500 */
[----:B-12---:R-:W1:Y:S01]  /*a400*/  LDC.64 R10, c[0x0][0x628] ;  /* 0x00018a00ff0a7b82 */ /* 0x006e620000000a00 */
[----:B------:R-:W-:Y:S01]  /*a410*/  ULDC UR4, c[0x0][0x150] ;  /* 0x0000540000047ab9 */ /* 0x000fe20000000800 */
[----:B------:R-:W-:Y:S01]  /*a420*/  IMAD.MOV.U32 R8, RZ, RZ, R16 ;  /* 0x000000ffff087224 */ /* 0x000fe200078e0010 */
[----:B------:R-:W2:Y:S01]  /*a430*/  S2R R24, SR_CTAID.Y ;  /* 0x0000000000187919 */ /* 0x000ea20000002600 */
[----:B------:R-:W-:-:S04]  /*a440*/  IMAD.MOV.U32 R9, RZ, RZ, R17 ;  /* 0x000000ffff097224 */ /* 0x000fc800078e0011 */
[----:B------:R-:W2:Y:S08]  /*a450*/  LDC R21, c[0x0][0x144] ;  /* 0x00005100ff157b82 */ /* 0x000eb00000000800 */
[----:B------:R-:W2:Y:S08]  /*a460*/  LDC R0, c[0x0][0x630] ;  /* 0x00018c00ff007b82 */ /* 0x000eb00000000800 */
[----:B------:R-:W2:Y:S01]  /*a470*/  LDC.64 R14, c[0x0][0x620] ;  /* 0x00018800ff0e7b82 */ /* 0x000ea20000000a00 */
[----:B-1----:R-:W-:-:S04]  /*a480*/  ISETP.NE.U32.AND P0, PT, R10, RZ, PT ;  /* 0x000000ff0a00720c */ /* 0x002fc80003f05070 */
[----:B------:R-:W-:Y:S02]  /*a490*/  ISETP.NE.AND.EX P0, PT, R11, RZ, PT, P0 ;  /* 0x000000ff0b00720c */ /* 0x000fe40003f05300 */
[----:B0-----:R-:W-:-:S05]  /*a4a0*/  I2FP.F32.U32 R3, R12 ;  /* 0x0000000c00037245 */ /* 0x001fca0000201000 */
[----:B------:R-:W-:-:S04]  /*a4b0*/  FMUL R3, R3, UR4 ;  /* 0x0000000403037c20 */ /* 0x000fc80008400000 */
[----:B------:R0:W1:Y:S02]  /*a4c0*/  F2I.U32.TRUNC.NTZ R20, R3 ;  /* 0x0000000300147305 */ /* 0x000064000020f000 */
[----:B------:R-:W-:Y:S05]  /*a4d0*/  @!P0 BRA `(.L_x_283) ;  /* 0x0000000000288947 */ /* 0x000fea0003800000 */
[----:B0-----:R-:W0:Y:S02]  /*a4e0*/  LDC R3, c[0x0][0x634] ;  /* 0x00018d00ff037b82 */ /* 0x001e240000000800 */
        /* <DEDUP_REMOVED lines=9> */
.L_x_283:
[----:B------:R-:W3:Y:S01]  /*a580*/  LDC.64 R28, c[0x0][0x640] ;  /* 0x00019000ff1c7b82 */ /* 0x000ee20000000a00 */
[-CC-:B--2---:R-:W-:Y:S01]  /*a590*/  SHF.R.U64 R23, R8, R0.reuse, R9.reuse ;  /* 0x0000000008177219 */ /* 0x184fe20000001209 */
[----:B-1----:R-:W-:Y:S01]  /*a5a0*/  IMAD.MOV R20, RZ, RZ, -R20 ;  /* 0x000000ffff147224 */ /* 0x002fe200078e0a14 */
[----:B------:R-:W-:Y:S01]  /*a5b0*/  SHF.R.U32.HI R0, RZ, R0, R9 ;  /* 0x00000000ff007219 */ /* 0x000fe20000011609 */
[----:B------:R-:W-:Y:S01]  /*a5c0*/  ULDC UR4, c[0x0][0x154] ;  /* 0x0000550000047ab9 */ /* 0x000fe20000000800 */
[----:B0-----:R-:W-:Y:S01]  /*a5d0*/  IADD3 R3, P0, RZ, -R23, RZ ;  /* 0x80000017ff037210 */ /* 0x001fe20007f1e0ff */
[----:B------:R-:W-:Y:S02]  /*a5e0*/  IMAD R21, R21, R20, R12 ;  /* 0x0000001415157224 */ /* 0x000fe400078e020c */
[----:B------:R-:W0:Y:S01]  /*a5f0*/  LDC R6, c[0x0][0x618] ;  /* 0x00018600ff067b82 */ /* 0x000e220000000800 */
[----:B------:R-:W-:Y:S01]  /*a600*/  IADD3.X R5, RZ, ~R0, RZ, P0, !PT ;  /* 0x80000000ff057210 */ /* 0x000fe200007fe4ff */
[----:B------:R-:W-:-:S04]  /*a610*/  IMAD.MOV.U32 R7, RZ, RZ, 0x1 ;  /* 0x00000001ff077424 */ /* 0x000fc800078e00ff */
[-C--:B------:R-:W-:Y:S02]  /*a620*/  IMAD R0, R5, R14.reuse, RZ ;  /* 0x0000000e05007224 */ /* 0x080fe400078e02ff */
[----:B------:R-:W1:Y:S01]  /*a630*/  LDC R8, c[0x0][0x608] ;  /* 0x00018200ff087b82 */ /* 0x000e620000000800 */
[----:B------:R-:W-:-:S04]  /*a640*/  IMAD.WIDE.U32 R4, R3, R14, R16 ;  /* 0x0000000e03047225 */ /* 0x000fc800078e0010 */
[----:B------:R-:W-:Y:S01]  /*a650*/  IMAD R3, R3, R15, R0 ;  /* 0x0000000f03037224 */ /* 0x000fe200078e0200 */
[----:B------:R-:W-:Y:S02]  /*a660*/  I2FP.F32.U32 R0, R24 ;  /* 0x0000001800007245 */ /* 0x000fe40000201000 */
[----:B------:R-:W2:Y:S01]  /*a670*/  LDC R26, c[0x0][0x658] ;  /* 0x00019600ff1a7b82 */ /* 0x000ea20000000800 */
[----:B------:R-:W-:Y:S01]  /*a680*/  IMAD.IADD R3, R5, 0x1, R3 ;  /* 0x0000000105037824 */ /* 0x000fe200078e0203 */
[----:B---3--:R-:W-:Y:S01]  /*a690*/  ISETP.NE.U32.AND P0, PT, R28, RZ, PT ;  /* 0x000000ff1c00720c */ /* 0x008fe20003f05070 */
[----:B------:R-:W-:Y:S01]  /*a6a0*/  FMUL R0, R0, UR4 ;  /* 0x0000000400007c20 */ /* 0x000fe20008400000 */
[----:B------:R-:W-:Y:S02]  /*a6b0*/  IMAD.MOV.U32 R5, RZ, RZ, -0x1 ;  /* 0xffffffffff057424 */ /* 0x000fe400078e00ff */
[----:B------:R-:W-:Y:S01]  /*a6c0*/  ISETP.NE.AND.EX P0, PT, R29, RZ, PT, P0 ;  /* 0x000000ff1d00720c */ /* 0x000fe20003f05300 */
[----:B------:R3:W2:Y:S01]  /*a6d0*/  F2I.U32.TRUNC.NTZ R13, R0 ;  /* 0x00000000000d7305 */ /* 0x0006a2000020f000 */
[----:B------:R-:W3:Y:S01]  /*a6e0*/  LDC R15, c[0x0][0x148] ;  /* 0x00005200ff0f7b82 */ /* 0x000ee20000000800 */
[----:B0-----:R-:W-:-:S02]  /*a6f0*/  SHF.R.U64 R12, R4, R6, R3 ;  /* 0x00000006040c7219 */ /* 0x001fc40000001203 */
[----:B------:R-:W-:-:S05]  /*a700*/  SHF.R.U32.HI R3, RZ, R6, R3 ;  /* 0x00000006ff037219 */ /* 0x000fca0000011603 */
[----:B------:R-:W0:Y:S01]  /*a710*/  LDC R20, c[0x0][0x600] ;  /* 0x00018000ff147b82 */ /* 0x000e220000000800 */
[-CC-:B-1----:R-:W-:Y:S02]  /*a720*/  SHF.R.U64 R10, R12, R8.reuse, R3.reuse ;  /* 0x000000080c0a7219 */ /* 0x182fe40000001203 */
[----:B------:R-:W-:-:S05]  /*a730*/  SHF.R.U32.HI R3, RZ, R8, R3 ;  /* 0x00000008ff037219 */ /* 0x000fca0000011603 */
[----:B------:R-:W1:Y:S01]  /*a740*/  LDC R27, c[0x0][0x648] ;  /* 0x00019200ff1b7b82 */ /* 0x000e620000000800 */
[-C--:B--2---:R-:W-:Y:S02]  /*a750*/  SHF.L.U32 R4, R5, R26.reuse, RZ ;  /* 0x0000001a05047219 */ /* 0x084fe400000006ff */
[--C-:B------:R-:W-:Y:S02]  /*a760*/  SHF.R.U64 R14, R10, R26, R3.reuse ;  /* 0x0000001a0a0e7219 */ /* 0x100fe40000001203 */
[----:B------:R-:W-:Y:S02]  /*a770*/  LOP3.LUT R25, RZ, R4, RZ, 0x33, !PT ;  /* 0x00000004ff197212 */ /* 0x000fe400078e33ff */
[-C--:B------:R-:W-:Y:S01]  /*a780*/  SHF.R.U32.HI R5, RZ, R26.reuse, R3 ;  /* 0x0000001aff057219 */ /* 0x080fe20000011603 */
[----:B------:R-:W2:Y:S01]  /*a790*/  LDC R30, c[0x0][0x638] ;  /* 0x00018e00ff1e7b82 */ /* 0x000ea20000000800 */
[----:B------:R-:W-:Y:S01]  /*a7a0*/  SHF.L.U32 R152, R7, R26, RZ ;  /* 0x0000001a07987219 */ /* 0x000fe200000006ff */
[----:B------:R-:W-:-:S06]  /*a7b0*/  IMAD.MOV.U32 R4, RZ, RZ, R14 ;  /* 0x000000ffff047224 */ /* 0x000fcc00078e000e */
[----:B------:R-:W0:Y:S01]  /*a7c0*/  LDC R31, c[0x0][0x610] ;  /* 0x00018400ff1f7b82 */ /* 0x000e220000000800 */
[----:B------:R-:W-:Y:S05]  /*a7d0*/  @!P0 BRA `(.L_x_284) ;  /* 0x0000000000288947 */ /* 0x000fea0003800000 */
[----:B------:R-:W4:Y:S02]  /*a7e0*/  LDC R3, c[0x0][0x64c] ;  /* 0x00019300ff037b82 */ /* 0x000f240000000800 */
[----:B----4-:R-:W-:-:S05]  /*a7f0*/  IADD3 R3, P0, R14, R3, RZ ;  /* 0x000000030e037210 */ /* 0x010fca0007f1e0ff */
[----:B------:R-:W-:-:S04]  /*a800*/  IMAD.X R11, RZ, RZ, R5, P0 ;  /* 0x000000ffff0b7224 */ /* 0x000fc800000e0605 */
[----:B------:R-:W-:-:S04]  /*a810*/  IMAD.WIDE.U32 R4, R11, R28, RZ ;  /* 0x0000001c0b047225 */ /* 0x000fc800078e00ff */
[----:B------:R-:W-:-:S04]  /*a820*/  IMAD.WIDE.U32 R6, P0, R3, R29, R4 ;  /* 0x0000001d03067225 */ /* 0x000fc80007800004 */
[----:B------:R-:W-:Y:S01]  /*a830*/  IMAD.WIDE.U32 R4, R3, R28, RZ ;  /* 0x0000001c03047225 */ /* 0x000fe200078e00ff */
[----:B------:R-:W-:-:S03]  /*a840*/  MOV R8, R7 ;  /* 0x0000000700087202 */ /* 0x000fc60000000f00 */
[----:B------:R-:W-:Y:S01]  /*a850*/  IMAD.X R9, RZ, RZ, RZ, P0 ;  /* 0x000000ffff097224 */ /* 0x000fe200000e06ff */
[----:B------:R-:W-:-:S05]  /*a860*/  IADD3 RZ, P0, R5, R6, RZ ;  /* 0x0000000605ff7210 */ /* 0x000fca0007f1e0ff */
[----:B------:R-:W-:-:S08]  /*a870*/  IMAD.WIDE.U32.X R4, R11, R29, R8, P0 ;  /* 0x0000001d0b047225 */ /* 0x000fd000000e0408 */
.L_x_284:
[----:B------:R-:W-:Y:S01]  /*a880*/  ISETP.NE.AND P0, PT, R2, 0x1, PT ;  /* 0x000000010200780c */ /* 0x000fe20003f05270 */
[----:B0-----:R-:W-:Y:S01]  /*a890*/  VIADD R7, R20, 0xffffffff ;  /* 0xffffffff14077836 */ /* 0x001fe20000000000 */
[----:B-1-3--:R-:W-:Y:S01]  /*a8a0*/  SHF.R.U64 R0, R4, R27, R5 ;  /* 0x0000001b04007219 */ /* 0x00afe20000001205 */
[----:B------:R-:W-:Y:S01]  /*a8b0*/  IMAD.MOV R13, RZ, RZ, -R13 ;  /* 0x000000ffff0d7224 */ /* 0x000fe200078e0a0d */
[----:B------:R-:W-:Y:S01]  /*a8c0*/  LOP3.LUT R5, R10, R25, RZ, 0xc0, !PT ;  /* 0x000000190a057212 */ /* 0x000fe200078ec0ff */
[----:B------:R-:W-:Y:S02]  /*a8d0*/  IMAD.MOV.U32 R4, RZ, RZ, 0x1 ;  /* 0x00000001ff047424 */ /* 0x000fe400078e00ff */
[----:B------:R-:W-:Y:S02]  /*a8e0*/  IMAD.MOV R3, RZ, RZ, -R0 ;  /* 0x000000ffff037224 */ /* 0x000fe400078e0a00 */
[----:B------:R-:W-:Y:S01]  /*a8f0*/  IMAD R152, R152, R0, R5 ;  /* 0x0000000098987224 */ /* 0x000fe200078e0205 */
[----:B------:R-:W-:Y:S01]  /*a900*/  LOP3.LUT R5, R12, R7, RZ, 0xc0, !PT ;  /* 0x000000070c057212 */ /* 0x000fe200078ec0ff */
[----:B--2---:R-:W-:-:S02]  /*a910*/  IMAD R0, R3, R30, R14 ;  /* 0x0000001e03007224 */ /* 0x004fc400078e020e */
[----:B------:R-:W-:Y:S02]  /*a920*/  @P0 IMAD R21, R15, R13, R24 ;  /* 0x0000000d0f150224 */ /* 0x000fe400078e0218 */
[----:B------:R-:W-:Y:S01]  /*a930*/  IMAD R3, R0, R20, R5 ;  /* 0x0000001400037224 */ /* 0x000fe200078e0205 */
[----:B------:R-:W-:Y:S01]  /*a940*/  PRMT R0, R4, 0x7610, R0 ;  /* 0x0000761004007816 */ /* 0x000fe20000000000 */
[----:B------:R-:W-:-:S05]  /*a950*/  IMAD R152, R152, R31, R21 ;  /* 0x0000001f98987224 */ /* 0x000fca00078e0215 */
[----:B------:R-:W-:Y:S02]  /*a960*/  SEL R153, R3, R152, !P0 ;  /* 0x0000009803997207 */ /* 0x000fe40004000000 */
[----:B------:R-:W-:-:S07]  /*a970*/  SEL R152, R152, R3, !P0 ;  /* 0x0000000398987207 */ /* 0x000fce0004000000 */
.L_x_282:
[----:B------:R-:W-:-:S13]  /*a980*/  LOP3.LUT P0, RZ, R0, 0xff, RZ, 0xc0, !PT ;  /* 0x000000ff00ff7812 */ /* 0x000fda000780c0ff */
[----:B------:R-:W-:Y:S05]  /*a990*/  @P0 BRA `(.L_x_285) ;  /* 0xffffff6400980947 */ /* 0x000fea000383ffff */
[----:B------:R-:W-:Y:S05]  /*a9a0*/  EXIT ;  /* 0x000000000000794d */ /* 0x000fea0003800000 */
.L_x_4:
[----:B0-----:R-:W-:Y:S01]  /*a9b0*/  ULDC.64 UR4, c[0x0][0x650] ;  /* 0x0001940000047ab9 */ /* 0x001fe20000000a00 */
        /* <DEDUP_REMOVED lines=8> */
[----:B------:R-:W-:Y:S01]  /*aa40*/  MOV R10, R16 ;  /* 0x00000010000a7202 */ /* 0x000fe20000000f00 */
[----:B------:R-:W-:-:S06]  /*aa50*/  IMAD.MOV.U32 R11, RZ, RZ, R17 ;  /* 0x000000ffff0b7224 */ /* 0x000fcc00078e0011 */
        /* <DEDUP_REMOVED lines=15> */
.L_x_287:
[--C-:B------:R-:W-:Y:S01]  /*ab50*/  SHF.R.U64 R12, R10, R14, R11.reuse ;  /* 0x0000000e0a0c7219 */ /* 0x100fe2000000120b */
[----:B------:R-:W0:Y:S01]  /*ab60*/  LDC R22, c[0x0][0x618] ;  /* 0x00018600ff167b82 */ /* 0x000e220000000800 */
[----:B------:R-:W-:Y:S01]  /*ab70*/  I2FP.F32.U32 R6, R4 ;  /* 0x0000000400067245 */ /* 0x000fe20000201000 */
[----:B------:R-:W-:Y:S01]  /*ab80*/  ULDC UR4, c[0x0][0x150] ;  /* 0x0000540000047ab9 */ /* 0x000fe20000000800 */
[----:B------:R-:W-:Y:S02]  /*ab90*/  SHF.R.U32.HI R5, RZ, R14, R11 ;  /* 0x0000000eff057219 */ /* 0x000fe4000001160b */
[----:B------:R-:W-:Y:S01]  /*aba0*/  IADD3 R9, P0, RZ, -R12, RZ ;  /* 0x8000000cff097210 */ /* 0x000fe20007f1e0ff */
[----:B------:R-:W-:Y:S01]  /*abb0*/  FMUL R11, R6, UR4 ;  /* 0x00000004060b7c20 */ /* 0x000fe20008400000 */
[----:B------:R-:W-:Y:S01]  /*abc0*/  ULDC UR4, c[0x0][0x154] ;  /* 0x0000550000047ab9 */ /* 0x000fe20000000800 */
[----:B------:R-:W1:Y:S02]  /*abd0*/  LDC.64 R24, c[0x0][0x640] ;  /* 0x00019000ff187b82 */ /* 0x000e640000000a00 */
[----:B------:R-:W-:-:S02]  /*abe0*/  IMAD.X R5, RZ, RZ, ~R5, P0 ;  /* 0x000000ffff057224 */ /* 0x000fc400000e0e05 */
[----:B------:R-:W2:Y:S01]  /*abf0*/  F2I.U32.TRUNC.NTZ R11, R11 ;  /* 0x0000000b000b7305 */ /* 0x000ea2000020f000 */
[----:B------:R-:W-:-:S03]  /*ac00*/  IMAD.WIDE.U32 R6, R9, R20, R16 ;  /* 0x0000001409067225 */ /* 0x000fc600078e0010 */
[----:B------:R-:W3:Y:S01]  /*ac10*/  LDC R13, c[0x0][0x144] ;  /* 0x00005100ff0d7b82 */ /* 0x000ee20000000800 */
[----:B------:R-:W-:-:S04]  /*ac20*/  IMAD R8, R5, R20, RZ ;  /* 0x0000001405087224 */ /* 0x000fc800078e02ff */
[----:B------:R-:W-:Y:S01]  /*ac30*/  IMAD R5, R9, R21, R8 ;  /* 0x0000001509057224 */ /* 0x000fe200078e0208 */
[----:B------:R-:W-:Y:S02]  /*ac40*/  MOV R8, 0xffffffff ;  /* 0xffffffff00087802 */ /* 0x000fe40000000f00 */
[----:B------:R-:W4:Y:S01]  /*ac50*/  LDC R14, c[0x0][0x608] ;  /* 0x00018200ff0e7b82 */ /* 0x000f220000000800 */
[----:B------:R-:W-:Y:S01]  /*ac60*/  IMAD.IADD R5, R7, 0x1, R5 ;  /* 0x0000000107057824 */ /* 0x000fe200078e0205 */
[----:B------:R-:W-:-:S04]  /*ac70*/  I2FP.F32.U32 R7, R3 ;  /* 0x0000000300077245 */ /* 0x000fc80000201000 */
[-C--:B0-----:R-:W-:Y:S01]  /*ac80*/  SHF.R.U64 R10, R6, R22.reuse, R5 ;  /* 0x00000016060a7219 */ /* 0x081fe20000001205 */
[----:B--2---:R-:W-:Y:S01]  /*ac90*/  IMAD.MOV R6, RZ, RZ, -R11 ;  /* 0x000000ffff067224 */ /* 0x004fe200078e0a0b */
[----:B------:R-:W0:Y:S01]  /*aca0*/  LDC R9, c[0x0][0x658] ;  /* 0x00019600ff097b82 */ /* 0x000e220000000800 */
[----:B-1----:R-:W-:Y:S01]  /*acb0*/  ISETP.NE.U32.AND P0, PT, R24, RZ, PT ;  /* 0x000000ff1800720c */ /* 0x002fe20003f05070 */
[----:B------:R-:W-:Y:S01]  /*acc0*/  FMUL R7, R7, UR4 ;  /* 0x0000000407077c20 */ /* 0x000fe20008400000 */
[----:B------:R-:W-:Y:S02]  /*acd0*/  SHF.R.U32.HI R5, RZ, R22, R5 ;  /* 0x00000016ff057219 */ /* 0x000fe40000011605 */
[----:B------:R-:W-:-:S03]  /*ace0*/  ISETP.NE.AND.EX P0, PT, R25, RZ, PT, P0 ;  /* 0x000000ff1900720c */ /* 0x000fc60003f05300 */
[----:B------:R-:W1:Y:S01]  /*acf0*/  LDC R20, c[0x0][0x148] ;  /* 0x00005200ff147b82 */ /* 0x000e620000000800 */
[----:B---3--:R-:W-:Y:S02]  /*ad00*/  IMAD R23, R13, R6, R4 ;  /* 0x000000060d177224 */ /* 0x008fe400078e0204 */
[----:B------:R-:W-:-:S05]  /*ad10*/  IMAD.MOV.U32 R6, RZ, RZ, 0x1 ;  /* 0x00000001ff067424 */ /* 0x000fca00078e00ff */
[----:B------:R-:W2:Y:S01]  /*ad20*/  LDC R21, c[0x0][0x600] ;  /* 0x00018000ff157b82 */ /* 0x000ea20000000800 */
[-CC-:B----4-:R-:W-:Y:S02]  /*ad30*/  SHF.R.U64 R13, R10, R14.reuse, R5.reuse ;  /* 0x0000000e0a0d7219 */ /* 0x190fe40000001205 */
[----:B------:R-:W-:Y:S02]  /*ad40*/  SHF.R.U32.HI R4, RZ, R14, R5 ;  /* 0x0000000eff047219 */ /* 0x000fe40000011605 */
[----:B------:R3:W4:Y:S03]  /*ad50*/  F2I.U32.TRUNC.NTZ R14, R7 ;  /* 0x00000007000e7305 */ /* 0x000726000020f000 */
[----:B------:R-:W1:Y:S01]  /*ad60*/  LDC R26, c[0x0][0x648] ;  /* 0x00019200ff1a7b82 */ /* 0x000e620000000800 */
[-C--:B0-----:R-:W-:Y:S02]  /*ad70*/  SHF.R.U64 R15, R13, R9.reuse, R4 ;  /* 0x000000090d0f7219 */ /* 0x081fe40000001204 */
[----:B------:R-:W-:-:S02]  /*ad80*/  SHF.L.U32 R8, R8, R9, RZ ;  /* 0x0000000908087219 */ /* 0x000fc400000006ff */
[-C--:B------:R-:W-:Y:S01]  /*ad90*/  SHF.R.U32.HI R5, RZ, R9.reuse, R4 ;  /* 0x00000009ff057219 */ /* 0x080fe20000011604 */
[----:B------:R-:W-:Y:S01]  /*ada0*/  IMAD.MOV.U32 R4, RZ, RZ, R15 ;  /* 0x000000ffff047224 */ /* 0x000fe200078e000f */
[----:B------:R-:W-:Y:S01]  /*adb0*/  SHF.L.U32 R22, R6, R9, RZ ;  /* 0x0000000906167219 */ /* 0x000fe200000006ff */
[----:B------:R-:W0:Y:S01]  /*adc0*/  LDC R27, c[0x0][0x638] ;  /* 0x00018e00ff1b7b82 */ /* 0x000e220000000800 */
[----:B------:R-:W-:-:S07]  /*add0*/  LOP3.LUT R28, RZ, R8, RZ, 0x33, !PT ;  /* 0x00000008ff1c7212 */ /* 0x000fce00078e33ff */
        /* <DEDUP_REMOVED lines=12> */
.L_x_288:
[----:B------:R-:W-:Y:S01]  /*aea0*/  ISETP.NE.AND P0, PT, R2, 0x1, PT ;  /* 0x000000010200780c */ /* 0x000fe20003f05270 */
[----:B--2---:R-:W-:Y:S01]  /*aeb0*/  VIADD R7, R21, 0xffffffff ;  /* 0xffffffff15077836 */ /* 0x004fe20000000000 */
[----:B-1----:R-:W-:Y:S01]  /*aec0*/  SHF.R.U64 R5, R4, R26, R5 ;  /* 0x0000001a04057219 */ /* 0x002fe20000001205 */
[----:B------:R-:W-:Y:S01]  /*aed0*/  IMAD.MOV R14, RZ, RZ, -R14 ;  /* 0x000000ffff0e7224 */ /* 0x000fe200078e0a0e */
[----:B------:R-:W-:Y:S01]  /*aee0*/  LOP3.LUT R4, R13, R28, RZ, 0xc0, !PT ;  /* 0x0000001c0d047212 */ /* 0x000fe200078ec0ff */
[----:B------:R-:W-:Y:S01]  /*aef0*/  IMAD.MOV.U32 R8, RZ, RZ, R12 ;  /* 0x000000ffff087224 */ /* 0x000fe200078e000c */
[----:B------:R-:W-:Y:S02]  /*af00*/  IADD3 R6, -R5, RZ, RZ ;  /* 0x000000ff05067210 */ /* 0x000fe40007ffe1ff */
[----:B------:R-:W-:Y:S01]  /*af10*/  LOP3.LUT R10, R10, R7, RZ, 0xc0, !PT ;  /* 0x000000070a0a7212 */ /* 0x000fe200078ec0ff */
[----:B------:R-:W-:-:S04]  /*af20*/  IMAD R4, R22, R5, R4 ;  /* 0x0000000516047224 */ /* 0x000fc800078e0204 */
[----:B------:R-:W-:Y:S02]  /*af30*/  @P0 IMAD R23, R20, R14, R3 ;  /* 0x0000000e14170224 */ /* 0x000fe400078e0203 */
[----:B0-----:R-:W-:Y:S02]  /*af40*/  IMAD R3, R6, R27, R15 ;  /* 0x0000001b06037224 */ /* 0x001fe400078e020f */
[----:B------:R-:W-:Y:S02]  /*af50*/  IMAD R7, R4, R29, R23 ;  /* 0x0000001d04077224 */ /* 0x000fe400078e0217 */
[----:B------:R-:W-:Y:S02]  /*af60*/  IMAD R4, R3, R21, R10 ;  /* 0x0000001503047224 */ /* 0x000fe400078e020a */
[----:B------:R-:W-:-:S03]  /*af70*/  IMAD.MOV.U32 R6, RZ, RZ, 0x1 ;  /* 0x00000001ff067424 */ /* 0x000fc600078e00ff */
[----:B------:R-:W-:Y:S02]  /*af80*/  SEL R9, R4, R7, !P0 ;  /* 0x0000000704097207 */ /* 0x000fe40004000000 */
[----:B------:R-:W-:-:S07]  /*af90*/  SEL R7, R7, R4, !P0 ;  /* 0x0000000407077207 */ /* 0x000fce0004000000 */
.L_x_286:
[----:B------:R-:W-:-:S08]  /*afa0*/  NOP ;  /* 0x0000000000007918 */ /* 0x000fd00000000000 */
[----:B------:R-:W0:-:S00]  /*afb0*/  USETMAXREG.DEALLOC.CTAPOOL 0x28 ;  /* 0x00000028000079c8 */ /* 0x000e0000080e0500 */
[----:B0-----:R-:W-:-:S13]  /*afc0*/  ISETP.NE.AND P0, PT, R0, RZ, PT ;  /* 0x000000ff0000720c */ /* 0x001fda0003f05270 */
[----:B------:R-:W-:Y:S05]  /*afd0*/  @P0 EXIT ;  /* 0x000000000000094d */ /* 0x000fea0003800000 */
[----:B------:R-:W-:Y:S01]  /*afe0*/  LOP3.LUT P0, RZ, R6, 0xff, RZ, 0xc0, !PT ;  /* 0x000000ff06ff7812 */ /* 0x000fe2000780c0ff */
[----:B------:R-:W-:Y:S02]  /*aff0*/  IMAD.MOV.U32 R0, RZ, RZ, 0x1 ;  /* 0x00000001ff007424 */ /* 0x000fe400078e00ff */
[----:B------:R-:W-:-:S10]  /*b000*/  IMAD.MOV.U32 R12, RZ, RZ, RZ ;  /* 0x000000ffff0c7224 */ /* 0x000fd400078e00ff */
[----:B------:R-:W-:Y:S05]  /*b010*/  @!P0 BRA `(.L_x_289) ;  /* 0x0000000c00308947 */ /* 0x000fea0003800000 */
[----:B------:R-:W0:Y:S01]  /*b020*/  LDC R0, c[0x0][0x28c] ;  /* 0x0000a300ff007b82 */ /* 0x000e220000000800 */
[----:B------:R-:W-:Y:S01]  /*b030*/  ULDC UR5, c[0x0][0x600] ;  /* 0x0001800000057ab9 */ /* 0x000fe20000000800 */
[----:B------:R-:W-:Y:S01]  /*b040*/  ULDC UR4, c[0x0][0xc] ;  /* 0x0000030000047ab9 */ /* 0x000fe20000000800 */
[----:B------:R-:W-:Y:S01]  /*b050*/  UIADD3 UR16, UR5, -0x1, URZ ;  /* 0xffffffff05107890 */ /* 0x000fe2000fffe03f */
[C---:B------:R-:W-:Y:S01]  /*b060*/  LOP3.LUT P2, RZ, R18.reuse, 0x7f, RZ, 0xc0, !PT ;  /* 0x0000007f12ff7812 */ /* 0x040fe2000784c0ff */
[----:B------:R-:W-:Y:S01]  /*b070*/  ULDC UR6, c[0x0][0x658] ;  /* 0x0001960000067ab9 */ /* 0x000fe20000000800 */
[----:B------:R-:W-:Y:S01]  /*b080*/  ULDC UR5, c[0x0][0x10] ;  /* 0x0000040000057ab9 */ /* 0x000fe20000000800 */
[----:B------:R-:W-:Y:S01]  /*b090*/  UMOV UR7, 0xffffffff ;  /* 0xffffffff00077882 */ /* 0x000fe20000000000 */
[----:B------:R-:W-:Y:S01]  /*b0a0*/  UMOV UR8, 0x1 ;  /* 0x0000000100087882 */ /* 0x000fe20000000000 */
[----:B------:R-:W-:Y:S01]  /*b0b0*/  UIMAD.WIDE.U32 UR4, UR4, UR5, URZ ;  /* 0x00000005040472a5 */ /* 0x000fe2000f8e003f */
[----:B------:R-:W-:Y:S01]  /*b0c0*/  LOP3.LUT P0, RZ, R18, 0x1f, RZ, 0xc0, !PT ;  /* 0x0000001f12ff7812 */ /* 0x000fe2000780c0ff */
[----:B------:R-:W-:Y:S01]  /*b0d0*/  USHF.L.U32 UR7, UR7, UR6, URZ ;  /* 0x0000000607077299 */ /* 0x000fe2000800063f */
[----:B------:R-:W-:Y:S01]  /*b0e0*/  BSSY B0, `(.L_x_289) ;  /* 0x00000bf000007945 */ /* 0x000fe20003800000 */
[----:B------:R-:W-:Y:S01]  /*b0f0*/  USHF.L.U32 UR18, UR8, UR6, URZ ;  /* 0x0000000608127299 */ /* 0x000fe2000800063f */
[----:B------:R-:W-:Y:S01]  /*b100*/  IMAD.MOV.U32 R13, RZ, RZ, 0x1 ;  /* 0x00000001ff0d7424 */ /* 0x000fe200078e00ff */
[----:B------:R-:W-:Y:S01]  /*b110*/  LOP3.LUT R11, R19, 0x2, RZ, 0xfc, !PT ;  /* 0x00000002130b7812 */ /* 0x000fe200078efcff */
[----:B------:R-:W-:Y:S01]  /*b120*/  ULDC UR6, c[0x0][0x14] ;  /* 0x0000050000067ab9 */ /* 0x000fe20000000800 */
[----:B------:R-:W-:Y:S01]  /*b130*/  PLOP3.LUT P0, PT, P0, P2, PT, 0x8a, 0x0 ;  /* 0x000000000000781c */ /* 0x000fe20000705172 */
[----:B------:R-:W-:Y:S01]  /*b140*/  UIMAD.WIDE.U32 UR20, UR4, UR6, URZ ;  /* 0x00000006041472a5 */ /* 0x000fe2000f8e003f */
[----:B------:R-:W-:Y:S01]  /*b150*/  MOV R12, RZ ;  /* 0x000000ff000c7202 */ /* 0x000fe20000000f00 */
[----:B------:R-:W-:-:S02]  /*b160*/  UIMAD UR13, UR5, UR6, URZ ;  /* 0x00000006050d72a4 */ /* 0x000fc4000f8e023f */
[----:B------:R-:W-:Y:S01]  /*b170*/  ULOP3.LUT UR17, URZ, UR7, URZ, 0x33, !UPT ;  /* 0x000000073f117292 */ /* 0x000fe2000f8e333f */
[----:B0-----:R-:W-:Y:S01]  /*b180*/  VIADD R0, R0, 0x1f ;  /* 0x0000001f00007836 */ /* 0x001fe20000000000 */
[----:B------:R-:W-:Y:S01]  /*b190*/  UIADD3 UR13, UR21, UR13, URZ ;  /* 0x0000000d150d7290 */ /* 0x000fe2000fffe03f */
[----:B------:R-:W-:-:S03]  /*b1a0*/  ULDC.64 UR22, c[0x0][0x198] ;  /* 0x0000660000167ab9 */ /* 0x000fc60000000a00 */
[----:B------:R-:W-:-:S04]  /*b1b0*/  SHF.R.S32.HI R3, RZ, 0x1f, R0 ;  /* 0x0000001fff037819 */ /* 0x000fc80000011400 */
[----:B------:R-:W-:Y:S01]  /*b1c0*/  LEA.HI R3, R3, R0, RZ, 0x5 ;  /* 0x0000000003037211 */ /* 0x000fe200078f28ff */
[----:B------:R-:W-:-:S03]  /*b1d0*/  IMAD.MOV.U32 R0, RZ, RZ, 0x1 ;  /* 0x00000001ff007424 */ /* 0x000fc600078e00ff */
[----:B------:R-:W-:-:S05]  /*b1e0*/  SHF.R.S32.HI R3, RZ, 0x5, R3 ;  /* 0x00000005ff037819 */ /* 0x000fca0000011403 */
[----:B------:R-:W-:-:S07]  /*b1f0*/  VIADD R10, R3, 0x1 ;  /* 0x00000001030a7836 */ /* 0x000fce0000000000 */
.L_x_301:
[----:B------:R-:W-:-:S03]  /*b200*/  UMOV UR4, 0xffffffff ;  /* 0xffffffff00047882 */ /* 0x000fc60000000000 */
[----:B------:R-:W-:Y:S05]  /*b210*/  BRA.DIV UR4, `(.L_x_290) ;  /* 0x0000001204507947 */ /* 0x000fea000b800000 */
[----:B------:R-:W-:-:S13]  /*b220*/  ELECT P6, URZ, PT ;  /* 0x00000000003f782f */ /* 0x000fda00038c0000 */
.L_x_317:
[----:B------:R-:W0:Y:S01]  /*b230*/  LDC R4, c[0x0][0x28c] ;  /* 0x0000a300ff047b82 */ /* 0x000e220000000800 */
[----:B------:R-:W-:Y:S01]  /*b240*/  BSSY B1, `(.L_x_291) ;  /* 0x0000037000017945 */ /* 0x000fe20003800000 */
[----:B0-----:R-:W-:-:S13]  /*b250*/  ISETP.LT.OR P6, PT, R4, 0x1, !P6 ;  /* 0x000000010400780c */ /* 0x001fda00077c1670 */
[----:B------:R-:W-:Y:S05]  /*b260*/  @P6 BRA `(.L_x_292) ;  /* 0x0000000000d06947 */ /* 0x000fea0003800000 */
[----:B------:R-:W-:Y:S02]  /*b270*/  IMAD.SHL.U32 R15, R9, 0x80, RZ ;  /* 0x00000080090f7824 */ /* 0x000fe400078e00ff */
[----:B------:R-:W-:Y:S02]  /*b280*/  IMAD.SHL.U32 R18, R7, 0x100, RZ ;  /* 0x0000010007127824 */ /* 0x000fe400078e00ff */
[----:B------:R-:W-:Y:S02]  /*b290*/  IMAD.MOV.U32 R20, RZ, RZ, RZ ;  /* 0x000000ffff147224 */ /* 0x000fe400078e00ff */
[----:B------:R-:W-:Y:S02]  /*b2a0*/  IMAD.MOV.U32 R4, RZ, RZ, R10 ;  /* 0x000000ffff047224 */ /* 0x000fe400078e000a */
[----:B------:R-:W-:Y:S02]  /*b2b0*/  IMAD.MOV.U32 R5, RZ, RZ, R0 ;  /* 0x000000ffff057224 */ /* 0x000fe400078e0000 */
[----:B------:R-:W-:-:S07]  /*b2c0*/  IMAD.MOV.U32 R6, RZ, RZ, R12 ;  /* 0x000000ffff067224 */ /* 0x000fce00078e000c */
.L_x_296:
[----:B------:R-:W0:Y:S01]  /*b2d0*/  S2R R14, SR_CgaCtaId ;  /* 0x00000000000e7919 */ /* 0x000e220000008800 */
[----:B------:R-:W-:Y:S01]  /*b2e0*/  MOV R7, 0x400 ;  /* 0x0000040000077802 */ /* 0x000fe20000000f00 */
[----:B------:R-:W1:Y:S03]  /*b2f0*/  @!P2 LDC R9, c[0x0][0x500] ;  /* 0x00014000ff09ab82 */ /* 0x000e660000000800 */
[----:B0-----:R-:W-:Y:S02]  /*b300*/  LEA R21, R14, R7, 0x18 ;  /* 0x000000070e157211 */ /* 0x001fe400078ec0ff */
[----:B------:R-:W-:Y:S02]  /*b310*/  SHF.L.U32 R7, R5, 0x1f, RZ ;  /* 0x0000001f05077819 */ /* 0x000fe400000006ff */
[----:B------:R-:W-:-:S04]  /*b320*/  LEA R14, R6, R21, 0x3 ;  /* 0x00000015060e7211 */ /* 0x000fc800078e18ff */
[----:B------:R-:W0:Y:S02]  /*b330*/  SYNCS.PHASECHK.TRANS64.TRYWAIT P1, [R14+URZ+0x48], R7 ;  /* 0x000048070e0075a7 */ /* 0x000e24000802017f */
[----:B01----:R-:W-:Y:S05]  /*b340*/  @!P1 BRA `(.L_x_293) ;  /* 0x0000001000249947 */ /* 0x003fea0003800000 */
.L_x_318:
[----:B0-----:R-:W-:Y:S01]  /*b350*/  PRMT R7, R11, 0x9910, RZ ;  /* 0x000099100b077816 */ /* 0x001fe200000000ff */
[----:B------:R0:W-:Y:S03]  /*b360*/  @!P2 SYNCS.ARRIVE.TRANS64 RZ, [R14+URZ], R9 ;  /* 0x000000090effa9a7 */ /* 0x0001e6000800003f */
[----:B------:R-:W-:-:S13]  /*b370*/  ISETP.NE.AND P1, PT, R7, 0x2, PT ;  /* 0x000000020700780c */ /* 0x000fda0003f25270 */
[----:B0-----:R-:W-:Y:S05]  /*b380*/  @P1 BRA `(.L_x_294) ;  /* 0x0000000000041947 */ /* 0x001fea0003800000 */
[----:B------:R-:W-:Y:S01]  /*b390*/  BPT.TRAP 0x1 ;  /* 0x000000040000795c */ /* 0x000fe20000300000 */
.L_x_294:
[----:B------:R-:W-:Y:S05]  /*b3a0*/  @P0 BRA `(.L_x_295) ;  /* 0x0000000000040947 */ /* 0x000fea0003800000 */
[----:B------:R-:W-:Y:S01]  /*b3b0*/  BPT.TRAP 0x1 ;  /* 0x000000040000795c */ /* 0x000fe20000300000 */
.L_x_295:
[--C-:B------:R-:W-:Y:S01]  /*b3c0*/  IMAD R7, R6, 0x4000, R21.reuse ;  /* 0x0000400006077824 */ /* 0x100fe200078e0215 */
[----:B------:R-:W-:Y:S01]  /*b3d0*/  R2UR UR9, R14 ;  /* 0x000000000e0972ca */ /* 0x000fe200000e0000 */
[----:B------:R-:W-:Y:S01]  /*b3e0*/  IMAD R21, R6, 0x2000, R21 ;  /* 0x0000200006157824 */ /* 0x000fe200078e0215 */
[----:B------:R-:W-:Y:S01]  /*b3f0*/  UIADD3 UR4, UP0, UR22, 0xf0, URZ ;  /* 0x000000f016047890 */ /* 0x000fe2000ff1e03f */
[----:B------:R-:W-:Y:S01]  /*b400*/  VIADD R4, R4, 0xffffffff ;  /* 0xffffffff04047836 */ /* 0x000fe20000000000 */
[----:B------:R-:W-:Y:S01]  /*b410*/  R2UR UR5, R7 ;  /* 0x00000000070572ca */ /* 0x000fe200000e0000 */
[----:B------:R-:W-:Y:S01]  /*b420*/  UIADD3 UR24, UP1, UR22, 0x1f0, URZ ;  /* 0x000001f016187890 */ /* 0x000fe2000ff3e03f */
[----:B------:R-:W-:Y:S01]  /*b430*/  R2UR UR8, R21 ;  /* 0x00000000150872ca */ /* 0x000fe200000e0000 */
[----:B------:R-:W-:Y:S01]  /*b440*/  VIADD R6, R6, 0x1 ;  /* 0x0000000106067836 */ /* 0x000fe20000000000 */
[----:B------:R-:W-:Y:S01]  /*b450*/  R2UR UR11, R18 ;  /* 0x00000000120b72ca */ /* 0x000fe200000e0000 */
[----:B------:R-:W-:Y:S01]  /*b460*/  UIADD3.X UR25, URZ, UR23, URZ, UP1, !UPT ;  /* 0x000000173f197290 */ /* 0x000fe20008ffe43f */
[----:B------:R-:W-:Y:S01]  /*b470*/  R2UR UR10, R20 ;  /* 0x00000000140a72ca */ /* 0x000fe200000e0000 */
[----:B------:R-:W-:Y:S01]  /*b480*/  UMOV UR6, 0x0 ;  /* 0x0000000000067882 */ /* 0x000fe20000000000 */
[----:B------:R-:W-:Y:S01]  /*b490*/  R2UR UR12, R8 ;  /* 0x00000000080c72ca */ /* 0x000fe200000e0000 */
[----:B------:R-:W-:Y:S01]  /*b4a0*/  UMOV UR7, 0x10000000 ;  /* 0x1000000000077882 */ /* 0x000fe20000000000 */
[----:B------:R-:W-:Y:S01]  /*b4b0*/  R2UR UR19, R15 ;  /* 0x000000000f1372ca */ /* 0x000fe200000e0000 */
[----:B------:R-:W-:Y:S01]  /*b4c0*/  VIADD R20, R20, 0x20 ;  /* 0x0000002014147836 */ /* 0x000fe20000000000 */
[----:B------:R-:W-:Y:S01]  /*b4d0*/  ISETP.GT.AND P3, PT, R4, 0x1, PT ;  /* 0x000000010400780c */ /* 0x000fe20003f64270 */
[----:B------:R-:W-:Y:S01]  /*b4e0*/  UIADD3 UR14, UR5, 0x180, URZ ;  /* 0x00000180050e7890 */ /* 0x000fe2000fffe03f */
[----:B------:R-:W-:Y:S01]  /*b4f0*/  ISETP.NE.AND P1, PT, R6, 0x9, PT ;  /* 0x000000090600780c */ /* 0x000fe20003f25270 */
[----:B------:R-:W-:-:S02]  /*b500*/  UIADD3.X UR5, URZ, UR23, URZ, UP0, !UPT ;  /* 0x000000173f057290 */ /* 0x000fc400087fe43f */
[----:B------:R-:W-:Y:S01]  /*b510*/  UIADD3 UR15, UR8, 0x24180, URZ ;  /* 0x00024180080f7890 */ /* 0x000fe2000fffe03f */
[----:B------:R-:W-:Y:S02]  /*b520*/  SEL R14, RZ, 0x1, P1 ;  /* 0x00000001ff0e7807 */ /* 0x000fe40000800000 */
[----:B------:R-:W-:Y:S01]  /*b530*/  UMOV UR8, UR14 ;  /* 0x0000000e00087c82 */ /* 0x000fe20008000000 */
[----:B------:R-:W-:Y:S02]  /*b540*/  SEL R6, R6, RZ, P1 ;  /* 0x000000ff06067207 */ /* 0x000fe40000800000 */
[----:B------:R-:W-:Y:S01]  /*b550*/  LOP3.LUT R5, R5, R14, RZ, 0x3c, !PT ;  /* 0x0000000e05057212 */ /* 0x000fe200078e3cff */
[----:B------:R0:W-:Y:S02]  /*b560*/  UTMALDG.3D [UR8], [UR4], desc[UR6] ;  /* 0x00000608040075b4 */ /* 0x0001e40008011000 */
[----:B0-----:R-:W-:Y:S01]  /*b570*/  UMOV UR8, UR15 ;  /* 0x0000000f00087c82 */ /* 0x001fe20008000000 */
[----:B------:R-:W-:-:S02]  /*b580*/  UMOV UR11, UR19 ;  /* 0x00000013000b7c82 */ /* 0x000fc40008000000 */
[----:B------:R0:W-:Y:S02]  /*b590*/  UTMALDG.3D [UR8], [UR24], desc[UR6] ;  /* 0x00000608180075b4 */ /* 0x0001e40008011000 */
[----:B0-----:R-:W-:Y:S05]  /*b5a0*/  @P3 BRA `(.L_x_296) ;  /* 0xfffffffc00483947 */ /* 0x001fea000383ffff */
.L_x_292:
[----:B------:R-:W-:Y:S05]  /*b5b0*/  BSYNC B1 ;  /* 0x0000000000017941 */ /* 0x000fea0003800000 */
.L_x_291:
[----:B------:R-:W-:Y:S01]  /*b5c0*/  LOP3.LUT P3, RZ, R13, 0xff, RZ, 0xc0, !PT ;  /* 0x000000ff0dff7812 */ /* 0x000fe2000786c0ff */
[----:B------:R-:W-:Y:S01]  /*b5d0*/  IMAD.IADD R12, R3, 0x1, R12 ;  /* 0x00000001030c7824 */ /* 0x000fe200078e020c */
[----:B------:R-:W-:Y:S01]  /*b5e0*/  IADD3 R16, P4, R16, UR20, RZ ;  /* 0x0000001410107c10 */ /* 0x000fe2000ff9e0ff */
[----:B------:R-:W-:Y:S01]  /*b5f0*/  ULDC.64 UR4, c[0x0][0x650] ;  /* 0x0001940000047ab9 */ /* 0x000fe20000000a00 */
[----:B------:R-:W-:Y:S01]  /*b600*/  BSSY B1, `(.L_x_297) ;  /* 0x000006a000017945 */ /* 0x000fe20003800000 */
[----:B------:R-:W-:Y:S01]  /*b610*/  MOV R9, 0xffffffff ;  /* 0xffffffff00097802 */ /* 0x000fe20000000f00 */
[----:B------:R-:W-:Y:S01]  /*b620*/  IMAD.MOV.U32 R8, RZ, RZ, -0x1 ;  /* 0xffffffffff087424 */ /* 0x000fe200078e00ff */
[----:B------:R-:W-:Y:S02]  /*b630*/  ISETP.GT.U32.AND P1, PT, R12, 0x8, PT ;  /* 0x000000080c00780c */ /* 0x000fe40003f24070 */
[----:B------:R-:W-:Y:S02]  /*b640*/  IADD3.X R17, R17, UR13, RZ, P4, !PT ;  /* 0x0000000d11117c10 */ /* 0x000fe4000a7fe4ff */
[----:B------:R-:W-:-:S02]  /*b650*/  ISETP.LT.U32.AND P1, PT, R3, 0x9, P1 ;  /* 0x000000090300780c */ /* 0x000fc40000f21070 */
[----:B------:R-:W0:Y:S01]  /*b660*/  @P3 S2R R5, SR_CgaCtaId ;  /* 0x0000000000053919 */ /* 0x000e220000008800 */
[----:B------:R-:W-:Y:S02]  /*b670*/  @P3 MOV R4, 0x400 ;  /* 0x0000040000043802 */ /* 0x000fe40000000f00 */
[----:B------:R-:W-:Y:S02]  /*b680*/  PRMT R13, RZ, 0x7610, R13 ;  /* 0x00007610ff0d7816 */ /* 0x000fe4000000000d */
[----:B0-----:R-:W-:Y:S01]  /*b690*/  @P3 LEA R6, R5, R4, 0x18 ;  /* 0x0000000405063211 */ /* 0x001fe200078ec0ff */
[----:B------:R-:W-:-:S03]  /*b6a0*/  IMAD.WIDE.U32 R4, R12, 0x38e38e39, RZ ;  /* 0x38e38e390c047825 */ /* 0x000fc600078e00ff */
[----:B------:R0:W-:Y:S01]  /*b6b0*/  @P3 SYNCS.ARRIVE.TRANS64.A1T0 RZ, [R6+URZ+0xa8], RZ ;  /* 0x0000a8ff06ff39a7 */ /* 0x0001e2000810003f */
[----:B------:R-:W-:Y:S02]  /*b6c0*/  ISETP.GE.U32.AND P3, PT, R3, 0x9, PT ;  /* 0x000000090300780c */ /* 0x000fe40003f66070 */
[----:B------:R-:W-:Y:S02]  /*b6d0*/  SHF.R.U32.HI R7, RZ, 0x1, R5 ;  /* 0x00000001ff077819 */ /* 0x000fe40000011605 */
[----:B------:R-:W-:Y:S02]  /*b6e0*/  SEL R5, RZ, 0x1, !P1 ;  /* 0x00000001ff057807 */ /* 0x000fe40004800000 */
[----:B------:R-:W-:Y:S01]  /*b6f0*/  ISETP.GE.U32.AND P1, PT, R16, UR4, PT ;  /* 0x0000000410007c0c */ /* 0x000fe2000bf26070 */
[----:B------:R-:W-:Y:S01]  /*b700*/  IMAD R12, R7, -0x9, R12 ;  /* 0xfffffff7070c7824 */ /* 0x000fe200078e020c */
[----:B------:R-:W-:Y:S02]  /*b710*/  LOP3.LUT R0, R0, R5, RZ, 0x3c, !PT ;  /* 0x0000000500007212 */ /* 0x000fe400078e3cff */
[----:B------:R-:W-:-:S02]  /*b720*/  ISETP.GE.U32.AND.EX P1, PT, R17, UR5, PT, P1 ;  /* 0x0000000511007c0c */ /* 0x000fc4000bf26110 */
[----:B------:R-:W-:Y:S02]  /*b730*/  PRMT R4, RZ, 0x7610, R4 ;  /* 0x00007610ff047816 */ /* 0x000fe40000000004 */
[----:B------:R-:W-:Y:S01]  /*b740*/  @P3 LOP3.LUT R0, R0, 0x1, R7, 0x78, !PT ;  /* 0x0000000100003812 */ /* 0x000fe200078e7807 */
[----:B------:R-:W-:-:S08]  /*b750*/  IMAD.MOV.U32 R7, RZ, RZ, -0x1 ;  /* 0xffffffffff077424 */ /* 0x000fd000078e00ff */
[----:B0-----:R-:W-:Y:S05]  /*b760*/  @P1 BRA `(.L_x_298) ;  /* 0x00000004004c1947 */ /* 0x001fea0003800000 */
[----:B------:R-:W-:Y:S01]  /*b770*/  ULDC.64 UR4, c[0x0][0x628] ;  /* 0x00018a0000047ab9 */ /* 0x000fe20000000a00 */
[----:B------:R-:W0:Y:S01]  /*b780*/  S2R R15, SR_CTAID.X ;  /* 0x00000000000f7919 */ /* 0x000e220000002500 */
[----:B------:R-:W-:Y:S01]  /*b790*/  ISETP.NE.U32.AND P1, PT, RZ, UR4, PT ;  /* 0x00000004ff007c0c */ /* 0x000fe2000bf25070 */
[----:B------:R-:W-:Y:S01]  /*b7a0*/  ULDC UR7, c[0x0][0x630] ;  /* 0x00018c0000077ab9 */ /* 0x000fe20000000800 */
[----:B------:R-:W-:Y:S01]  /*b7b0*/  IMAD.MOV.U32 R4, RZ, RZ, R16 ;  /* 0x000000ffff047224 */ /* 0x000fe200078e0010 */
[----:B------:R-:W1:Y:S01]  /*b7c0*/  S2R R14, SR_CTAID.Y ;  /* 0x00000000000e7919 */ /* 0x000e620000002600 */
[----:B------:R-:W-:Y:S01]  /*b7d0*/  ISETP.NE.AND.EX P1, PT, RZ, UR5, PT, P1 ;  /* 0x00000005ff007c0c */ /* 0x000fe2000bf25310 */
[----:B------:R-:W-:-:S12]  /*b7e0*/  IMAD.MOV.U32 R5, RZ, RZ, R17 ;  /* 0x000000ffff057224 */ /* 0x000fd800078e0011 */
[----:B------:R-:W-:Y:S05]  /*b7f0*/  @!P1 BRA `(.L_x_299) ;  /* 0x0000000000289947 */ /* 0x000fea0003800000 */
[----:B------:R-:W-:Y:S02]  /*b800*/  ULDC UR6, c[0x0][0x634] ;  /* 0x00018d0000067ab9 */ /* 0x000fe40000000800 */
[----:B------:R-:W-:-:S05]  /*b810*/  IADD3 R9, P1, R16, UR6, RZ ;  /* 0x0000000610097c10 */ /* 0x000fca000ff3e0ff */
[----:B------:R-:W-:-:S04]  /*b820*/  IMAD.X R21, RZ, RZ, R17, P1 ;  /* 0x000000ffff157224 */ /* 0x000fc800008e0611 */
[----:B------:R-:W-:-:S04]  /*b830*/  IMAD.WIDE.U32 R6, R21, UR4, RZ ;  /* 0x0000000415067c25 */ /* 0x000fc8000f8e00ff */
[----:B------:R-:W-:-:S04]  /*b840*/  IMAD.WIDE.U32 R6, P1, R9, UR5, R6 ;  /* 0x0000000509067c25 */ /* 0x000fc8000f820006 */
[----:B------:R-:W-:-:S04]  /*b850*/  IMAD.WIDE.U32 R8, R9, UR4, RZ ;  /* 0x0000000409087c25 */ /* 0x000fc8000f8e00ff */
[----:B------:R-:W-:Y:S01]  /*b860*/  IMAD.X R5, RZ, RZ, RZ, P1 ;  /* 0x000000ffff057224 */ /* 0x000fe200008e06ff */
[----:B------:R-:W-:Y:S01]  /*b870*/  IADD3 RZ, P1, R9, R6, RZ ;  /* 0x0000000609ff7210 */ /* 0x000fe20007f3e0ff */
[----:B------:R-:W-:-:S04]  /*b880*/  IMAD.MOV.U32 R4, RZ, RZ, R7 ;  /* 0x000000ffff047224 */ /* 0x000fc800078e0007 */
[----:B------:R-:W-:-:S08]  /*b890*/  IMAD.WIDE.U32.X R4, R21, UR5, R4, P1 ;  /* 0x0000000515047c25 */ /* 0x000fd000088e0404 */
.L_x_299:
[--C-:B------:R-:W-:Y:S01]  /*b8a0*/  SHF.R.U64 R8, R4, UR7, R5.reuse ;  /* 0x0000000704087c19 */ /* 0x100fe20008001205 */
[----:B------:R-:W-:Y:S01]  /*b8b0*/  ULDC.64 UR4, c[0x0][0x620] ;  /* 0x0001880000047ab9 */ /* 0x000fe20000000a00 */
[----:B------:R-:W-:Y:S01]  /*b8c0*/  SHF.R.U32.HI R4, RZ, UR7, R5 ;  /* 0x00000007ff047c19 */ /* 0x000fe20008011605 */
[----:B------:R-:W2:Y:S01]  /*b8d0*/  LDC R24, c[0x0][0x144] ;  /* 0x00005100ff187b82 */ /* 0x000ea20000000800 */
[----:B------:R-:W-:Y:S01]  /*b8e0*/  IADD3 R7, P1, RZ, -R8, RZ ;  /* 0x80000008ff077210 */ /* 0x000fe20007f3e0ff */
[----:B------:R-:W-:Y:S01]  /*b8f0*/  ULDC.64 UR8, c[0x0][0x640] ;  /* 0x0001900000087ab9 */ /* 0x000fe20000000a00 */
[----:B0-----:R-:W-:Y:S01]  /*b900*/  I2FP.F32.U32 R9, R15 ;  /* 0x0000000f00097245 */ /* 0x001fe20000201000 */
[----:B------:R-:W-:Y:S02]  /*b910*/  ULDC UR6, c[0x0][0x608] ;  /* 0x0001820000067ab9 */ /* 0x000fe40000000800 */
[----:B------:R-:W-:Y:S01]  /*b920*/  IMAD.X R4, RZ, RZ, ~R4, P1 ;  /* 0x000000ffff047224 */ /* 0x000fe200008e0e04 */
[----:B------:R-:W-:Y:S01]  /*b930*/  ISETP.NE.U32.AND P1, PT, RZ, UR8, PT ;  /* 0x00000008ff007c0c */ /* 0x000fe2000bf25070 */
[----:B------:R-:W0:Y:S02]  /*b940*/  LDC R21, c[0x0][0x148] ;  /* 0x00005200ff157b82 */ /* 0x000e240000000800 */
[----:B------:R-:W-:Y:S01]  /*b950*/  IMAD R6, R4, UR4, RZ ;  /* 0x0000000404067c24 */ /* 0x000fe2000f8e02ff */
[----:B------:R-:W-:Y:S01]  /*b960*/  ISETP.NE.AND.EX P1, PT, RZ, UR9, PT, P1 ;  /* 0x00000009ff007c0c */ /* 0x000fe2000bf25310 */
[----:B------:R-:W-:Y:S01]  /*b970*/  IMAD.WIDE.U32 R4, R7, UR4, R16 ;  /* 0x0000000407047c25 */ /* 0x000fe2000f8e0010 */
[----:B------:R-:W-:-:S03]  /*b980*/  ULDC UR4, c[0x0][0x150] ;  /* 0x0000540000047ab9 */ /* 0x000fc60000000800 */
[----:B------:R-:W-:Y:S02]  /*b990*/  IMAD R7, R7, UR5, R6 ;  /* 0x0000000507077c24 */ /* 0x000fe4000f8e0206 */
[----:B------:R-:W-:Y:S01]  /*b9a0*/  FMUL R6, R9, UR4 ;  /* 0x0000000409067c20 */ /* 0x000fe20008400000 */
[----:B------:R-:W-:Y:S01]  /*b9b0*/  ULDC UR4, c[0x0][0x618] ;  /* 0x0001860000047ab9 */ /* 0x000fe20000000800 */
[----:B------:R-:W-:Y:S01]  /*b9c0*/  ULDC UR5, c[0x0][0x154] ;  /* 0x0000550000057ab9 */ /* 0x000fe20000000800 */
[----:B------:R-:W-:-:S03]  /*b9d0*/  IADD3 R5, R5, R7, RZ ;  /* 0x0000000705057210 */ /* 0x000fc60007ffe0ff */
[----:B------:R-:W3:Y:S01]  /*b9e0*/  F2I.U32.TRUNC.NTZ R6, R6 ;  /* 0x0000000600067305 */ /* 0x000ee2000020f000 */
[----:B------:R-:W-:Y:S02]  /*b9f0*/  SHF.R.U64 R9, R4, UR4, R5 ;  /* 0x0000000404097c19 */ /* 0x000fe40008001205 */
[----:B-1----:R-:W-:-:S05]  /*ba00*/  I2FP.F32.U32 R4, R14 ;  /* 0x0000000e00047245 */ /* 0x002fca0000201000 */
[----:B------:R-:W-:Y:S01]  /*ba10*/  FMUL R22, R4, UR5 ;  /* 0x0000000504167c20 */ /* 0x000fe20008400000 */
[----:B------:R-:W-:Y:S01]  /*ba20*/  SHF.R.U32.HI R4, RZ, UR4, R5 ;  /* 0x00000004ff047c19 */ /* 0x000fe20008011605 */
[----:B------:R-:W-:-:S03]  /*ba30*/  ULDC UR4, c[0x0][0x658] ;  /* 0x0001960000047ab9 */ /* 0x000fc60000000800 */
[--C-:B------:R-:W-:Y:S01]  /*ba40*/  SHF.R.U64 R20, R9, UR6, R4.reuse ;  /* 0x0000000609147c19 */ /* 0x100fe20008001204 */
[----:B------:R-:W1:Y:S01]  /*ba50*/  F2I.U32.TRUNC.NTZ R22, R22 ;  /* 0x0000001600167305 */ /* 0x000e62000020f000 */
[----:B------:R-:W-:Y:S01]  /*ba60*/  SHF.R.U32.HI R5, RZ, UR6, R4 ;  /* 0x00000006ff057c19 */ /* 0x000fe20008011604 */
[----:B---3--:R-:W-:-:S03]  /*ba70*/  IMAD.MOV R6, RZ, RZ, -R6 ;  /* 0x000000ffff067224 */ /* 0x008fc600078e0a06 */
[----:B------:R-:W-:Y:S01]  /*ba80*/  SHF.R.U64 R18, R20, UR4, R5 ;  /* 0x0000000414127c19 */ /* 0x000fe20008001205 */
[----:B--2---:R-:W-:Y:S01]  /*ba90*/  IMAD R15, R24, R6, R15 ;  /* 0x00000006180f7224 */ /* 0x004fe200078e020f */
[----:B------:R-:W-:-:S03]  /*baa0*/  SHF.R.U32.HI R23, RZ, UR4, R5 ;  /* 0x00000004ff177c19 */ /* 0x000fc60008011605 */
[----:B------:R-:W-:Y:S02]  /*bab0*/  IMAD.MOV.U32 R4, RZ, RZ, R18 ;  /* 0x000000ffff047224 */ /* 0x000fe400078e0012 */
[----:B------:R-:W-:Y:S01]  /*bac0*/  IMAD.MOV.U32 R5, RZ, RZ, R23 ;  /* 0x000000ffff057224 */ /* 0x000fe200078e0017 */
[----:B-1----:R-:W-:Y:S06]  /*bad0*/  @!P1 BRA `(.L_x_300) ;  /* 0x0000000000289947 */ /* 0x002fec0003800000 */
[----:B------:R-:W-:Y:S02]  /*bae0*/  ULDC UR4, c[0x0][0x64c] ;  /* 0x0001930000047ab9 */ /* 0x000fe40000000800 */
[----:B------:R-:W-:-:S05]  /*baf0*/  IADD3 R5, P1, R18, UR4, RZ ;  /* 0x0000000412057c10 */ /* 0x000fca000ff3e0ff */
[----:B------:R-:W-:-:S04]  /*bb00*/  IMAD.X R23, RZ, RZ, R23, P1 ;  /* 0x000000ffff177224 */ /* 0x000fc800008e0617 */
[----:B------:R-:W-:-:S04]  /*bb10*/  IMAD.WIDE.U32 R6, R23, UR8, RZ ;  /* 0x0000000817067c25 */ /* 0x000fc8000f8e00ff */
[----:B------:R-:W-:-:S04]  /*bb20*/  IMAD.WIDE.U32 R6, P1, R5, UR9, R6 ;  /* 0x0000000905067c25 */ /* 0x000fc8000f820006 */
[----:B------:R-:W-:-:S04]  /*bb30*/  IMAD.WIDE.U32 R4, R5, UR8, RZ ;  /* 0x0000000805047c25 */ /* 0x000fc8000f8e00ff */
[----:B------:R-:W-:Y:S01]  /*bb40*/  IMAD.MOV.U32 R4, RZ, RZ, R7 ;  /* 0x000000ffff047224 */ /* 0x000fe200078e0007 */
[----:B------:R-:W-:Y:S01]  /*bb50*/  IADD3 RZ, P3, R5, R6, RZ ;  /* 0x0000000605ff7210 */ /* 0x000fe20007f7e0ff */
[----:B------:R-:W-:-:S04]  /*bb60*/  IMAD.X R5, RZ, RZ, RZ, P1 ;  /* 0x000000ffff057224 */ /* 0x000fc800008e06ff */
[----:B------:R-:W-:-:S08]  /*bb70*/  IMAD.WIDE.U32.X R4, R23, UR9, R4, P3 ;  /* 0x0000000917047c25 */ /* 0x000fd000098e0404 */
.L_x_300:
[----:B------:R-:W-:Y:S01]  /*bb80*/  ISETP.NE.AND P1, PT, R2, 0x1, PT ;  /* 0x000000010200780c */ /* 0x000fe20003f25270 */
[----:B------:R-:W-:Y:S01]  /*bb90*/  ULDC UR4, c[0x0][0x648] ;  /* 0x0001920000047ab9 */ /* 0x000fe20000000800 */
[----:B------:R-:W-:Y:S01]  /*bba0*/  LOP3.LUT R20, R20, UR17, RZ, 0xc0, !PT ;  /* 0x0000001114147c12 */ /* 0x000fe2000f8ec0ff */
[----:B------:R-:W-:Y:S01]  /*bbb0*/  IMAD.MOV R22, RZ, RZ, -R22 ;  /* 0x000000ffff167224 */ /* 0x000fe200078e0a16 */
[----:B------:R-:W-:Y:S01]  /*bbc0*/  SHF.R.U64 R5, R4, UR4, R5 ;  /* 0x0000000404057c19 */ /* 0x000fe20008001205 */
[----:B------:R-:W-:Y:S01]  /*bbd0*/  ULDC UR4, c[0x0][0x638] ;  /* 0x00018e0000047ab9 */ /* 0x000fe20000000800 */
[----:B------:R-:W-:Y:S01]  /*bbe0*/  LOP3.LUT R9, R9, UR16, RZ, 0xc0, !PT ;  /* 0x0000001009097c12 */ /* 0x000fe2000f8ec0ff */
[----:B------:R-:W-:Y:S01]  /*bbf0*/  ULDC UR5, c[0x0][0x610] ;  /* 0x0001840000057ab9 */ /* 0x000fe20000000800 */
[C---:B------:R-:W-:Y:S01]  /*bc00*/  IADD3 R7, -R5.reuse, RZ, RZ ;  /* 0x000000ff05077210 */ /* 0x040fe20007ffe1ff */
[----:B------:R-:W-:Y:S02]  /*bc10*/  IMAD R20, R5, UR18, R20 ;  /* 0x0000001205147c24 */ /* 0x000fe4000f8e0214 */
[----:B------:R-:W-:-:S02]  /*bc20*/  IMAD.MOV.U32 R4, RZ, RZ, 0x1 ;  /* 0x00000001ff047424 */ /* 0x000fc400078e00ff */
[----:B0-----:R-:W-:Y:S02]  /*bc30*/  @P1 IMAD R15, R21, R22, R14 ;  /* 0x00000016150f1224 */ /* 0x001fe400078e020e */
[----:B------:R-:W-:Y:S01]  /*bc40*/  IMAD R18, R7, UR4, R18 ;  /* 0x0000000407127c24 */ /* 0x000fe2000f8e0212 */
[----:B------:R-:W-:Y:S01]  /*bc50*/  ULDC UR4, c[0x0][0x600] ;  /* 0x0001800000047ab9 */ /* 0x000fe20000000800 */
[----:B------:R-:W-:Y:S02]  /*bc60*/  IMAD R15, R20, UR5, R15 ;  /* 0x00000005140f7c24 */ /* 0x000fe4000f8e020f */
[----:B------:R-:W-:-:S05]  /*bc70*/  IMAD R18, R18, UR4, R9 ;  /* 0x0000000412127c24 */ /* 0x000fca000f8e0209 */
[----:B------:R-:W-:Y:S02]  /*bc80*/  SEL R9, R18, R15, !P1 ;  /* 0x0000000f12097207 */ /* 0x000fe40004800000 */
[----:B------:R-:W-:-:S07]  /*bc90*/  SEL R7, R15, R18, !P1 ;  /* 0x000000120f077207 */ /* 0x000fce0004800000 */
.L_x_298:
[----:B------:R-:W-:Y:S05]  /*bca0*/  BSYNC B1 ;  /* 0x0000000000017941 */ /* 0x000fea0003800000 */
.L_x_297:
[----:B------:R-:W-:-:S13]  /*bcb0*/  LOP3.LUT P1, RZ, R4, 0xff, RZ, 0xc0, !PT ;  /* 0x000000ff04ff7812 */ /* 0x000fda000782c0ff */
[----:B------:R-:W-:Y:S05]  /*bcc0*/  @P1 BRA `(.L_x_301) ;  /* 0xfffffff4004c1947 */ /* 0x000fea000383ffff */
[----:B------:R-:W-:Y:S05]  /*bcd0*/  BSYNC B0 ;  /* 0x0000000000007941 */ /* 0x000fea0003800000 */
.L_x_289:
[----:B------:R-:W-:-:S03]  /*bce0*/  UMOV UR4, 0xffffffff ;  /* 0xffffffff00047882 */ /* 0x000fc60000000000 */
[----:B------:R-:W-:Y:S05]  /*bcf0*/  BRA.DIV UR4, `(.L_x_302) ;  /* 0x0000000604cc7947 */ /* 0x000fea000b800000 */
[----:B------:R-:W-:-:S13]  /*bd00*/  ELECT P6, URZ, PT ;  /* 0x00000000003f782f */ /* 0x000fda00038c0000 */
.L_x_321:
[----:B------:R-:W-:Y:S04]  /*bd10*/  BSSY B0, `(.L_x_303) ;  /* 0x0000058000007945 */ /* 0x000fe80003800000 */
[----:B------:R-:W-:Y:S05]  /*bd20*/  @!P6 BRA `(.L_x_304) ;  /* 0x000000040058e947 */ /* 0x000fea0003800000 */
[----:B------:R-:W-:-:S04]  /*bd30*/  LOP3.LUT R19, R19, 0x2, RZ, 0xfc, !PT ;  /* 0x0000000213137812 */ /* 0x000fc800078efcff */
[----:B------:R-:W-:-:S13]  /*bd40*/  ISETP.NE.AND P0, PT, R19, 0x3, PT ;  /* 0x000000031300780c */ /* 0x000fda0003f05270 */
[----:B------:R-:W-:Y:S05]  /*bd50*/  @!P0 BRA `(.L_x_305) ;  /* 0x0000000000048947 */ /* 0x000fea0003800000 */
[----:B------:R-:W-:Y:S01]  /*bd60*/  BPT.TRAP 0x1 ;  /* 0x000000040000795c */ /* 0x000fe20000300000 */
.L_x_305:
[----:B------:R-:W0:Y:S01]  /*bd70*/  S2R R3, SR_CgaCtaId ;  /* 0x0000000000037919 */ /* 0x000e220000008800 */
[----:B------:R-:W-:-:S04]  /*bd80*/  MOV R2, 0x400 ;  /* 0x0000040000027802 */ /* 0x000fc80000000f00 */
[----:B0-----:R-:W-:Y:S02]  /*bd90*/  LEA R3, R3, R2, 0x18 ;  /* 0x0000000203037211 */ /* 0x001fe400078ec0ff */
[----:B------:R-:W-:-:S03]  /*bda0*/  SHF.L.U32 R2, R0, 0x1f, RZ ;  /* 0x0000001f00027819 */ /* 0x000fc600000006ff */
[----:B------:R-:W-:-:S04]  /*bdb0*/  VIADD R3, R3, 0x48 ;  /* 0x0000004803037836 */ /* 0x000fc80000000000 */
[C---:B------:R-:W-:Y:S02]  /*bdc0*/  IMAD R7, R12.reuse, 0x8, R3 ;  /* 0x000000080c077824 */ /* 0x040fe400078e0203 */
[----:B------:R-:W-:Y:S02]  /*bdd0*/  VIADD R12, R12, 0x1 ;  /* 0x000000010c0c7836 */ /* 0x000fe40000000000 */
[----:B------:R-:W0:Y:S03]  /*bde0*/  SYNCS.PHASECHK.TRANS64.TRYWAIT P0, [R7+URZ], R2 ;  /* 0x00000002070075a7 */ /* 0x000e26000800017f */
[----:B------:R-:W-:-:S04]  /*bdf0*/  ISETP.NE.AND P1, PT, R12, 0x9, PT ;  /* 0x000000090c00780c */ /* 0x000fc80003f25270 */
[----:B------:R-:W-:Y:S02]  /*be00*/  SEL R5, RZ, 0x1, P1 ;  /* 0x00000001ff057807 */ /* 0x000fe40000800000 */
[----:B------:R-:W-:Y:S02]  /*be10*/  SEL R12, R12, RZ, P1 ;  /* 0x000000ff0c0c7207 */ /* 0x000fe40000800000 */
[----:B------:R-:W-:-:S03]  /*be20*/  LOP3.LUT R5, R0, R5, RZ, 0x3c, !PT ;  /* 0x0000000500057212 */ /* 0x000fc600078e3cff */
[----:B------:R-:W-:Y:S01]  /*be30*/  IMAD R9, R12, 0x8, R3 ;  /* 0x000000080c097824 */ /* 0x000fe200078e0203 */
[----:B------:R-:W-:Y:S01]  /*be40*/  SHF.L.U32 R4, R5, 0x1f, RZ ;  /* 0x0000001f05047819 */ /* 0x000fe200000006ff */
[----:B0-----:R-:W-:Y:S06]  /*be50*/  @!P0 BRA `(.L_x_306) ;  /* 0x0000000400948947 */ /* 0x001fec0003800000 */
.L_x_322:
[----:B------:R-:W1:Y:S01]  /*be60*/  SYNCS.PHASECHK.TRANS64.TRYWAIT P0, [R9+URZ], R4 ;  /* 0x00000004090075a7 */ /* 0x000e62000800017f */
[----:B------:R-:W-:-:S05]  /*be70*/  VIADD R0, R12, 0x1 ;  /* 0x000000010c007836 */ /* 0x000fca0000000000 */
[----:B------:R-:W-:-:S04]  /*be80*/  ISETP.NE.AND P1, PT, R0, 0x9, PT ;  /* 0x000000090000780c */ /* 0x000fc80003f25270 */
[----:B0-----:R-:W-:Y:S02]  /*be90*/  SEL R2, RZ, 0x1, P1 ;  /* 0x00000001ff027807 */ /* 0x001fe40000800000 */
[----:B------:R-:W-:Y:S02]  /*bea0*/  SEL R0, R0, RZ, P1 ;  /* 0x000000ff00007207 */ /* 0x000fe40000800000 */
[----:B------:R-:W-:-:S03]  /*beb0*/  LOP3.LUT R7, R5, R2, RZ, 0x3c, !PT ;  /* 0x0000000205077212 */ /* 0x000fc600078e3cff */
[----:B------:R-:W-:Y:S01]  /*bec0*/  IMAD R6, R0, 0x8, R3 ;  /* 0x0000000800067824 */ /* 0x000fe200078e0203 */
[----:B------:R-:W-:Y:S01]  /*bed0*/  SHF.L.U32 R5, R7, 0x1f, RZ ;  /* 0x0000001f07057819 */ /* 0x000fe200000006ff */
[----:B-1----:R-:W-:Y:S06]  /*bee0*/  @!P0 BRA `(.L_x_307) ;  /* 0x0000000400848947 */ /* 0x002fec0003800000 */
.L_x_323:
[----:B------:R-:W1:Y:S01]  /*bef0*/  SYNCS.PHASECHK.TRANS64.TRYWAIT P0, [R6+URZ], R5 ;  /* 0x00000005060075a7 */ /* 0x000e62000800017f */
[----:B------:R-:W-:-:S04]  /*bf00*/  IADD3 R0, R0, 0x1, RZ ;  /* 0x0000000100007810 */ /* 0x000fc80007ffe0ff */
[----:B------:R-:W-:-:S04]  /*bf10*/  ISETP.NE.AND P1, PT, R0, 0x9, PT ;  /* 0x000000090000780c */ /* 0x000fc80003f25270 */
[----:B------:R-:W-:Y:S02]  /*bf20*/  SEL R2, RZ, 0x1, P1 ;  /* 0x00000001ff027807 */ /* 0x000fe40000800000 */
[----:B------:R-:W-:Y:S02]  /*bf30*/  SEL R0, R0, RZ, P1 ;  /* 0x000000ff00007207 */ /* 0x000fe40000800000 */
[----:B------:R-:W-:-:S03]  /*bf40*/  LOP3.LUT R7, R7, R2, RZ, 0x3c, !PT ;  /* 0x0000000207077212 */ /* 0x000fc600078e3cff */
[----:B0-----:R-:W-:Y:S01]  /*bf50*/  IMAD R9, R0, 0x8, R3 ;  /* 0x0000000800097824 */ /* 0x001fe200078e0203 */
[----:B------:R-:W-:Y:S01]  /*bf60*/  SHF.L.U32 R4, R7, 0x1f, RZ ;  /* 0x0000001f07047819 */ /* 0x000fe200000006ff */
[----:B-1----:R-:W-:Y:S06]  /*bf70*/  @!P0 BRA `(.L_x_308) ;  /* 0x0000000400748947 */ /* 0x002fec0003800000 */
.L_x_324:
[----:B------:R-:W1:Y:S01]  /*bf80*/  SYNCS.PHASECHK.TRANS64.TRYWAIT P0, [R9+URZ], R4 ;  /* 0x00000004090075a7 */ /* 0x000e62000800017f */
[----:B------:R-:W-:-:S05]  /*bf90*/  VIADD R0, R0, 0x1 ;  /* 0x0000000100007836 */ /* 0x000fca0000000000 */
[----:B------:R-:W-:-:S04]  /*bfa0*/  ISETP.NE.AND P1, PT, R0, 0x9, PT ;  /* 0x000000090000780c */ /* 0x000fc80003f25270 */
[----:B------:R-:W-:Y:S02]  /*bfb0*/  SEL R2, RZ, 0x1, P1 ;  /* 0x00000001ff027807 */ /* 0x000fe40000800000 */
[----:B------:R-:W-:Y:S02]  /*bfc0*/  SEL R0, R0, RZ, P1 ;  /* 0x000000ff00007207 */ /* 0x000fe40000800000 */
[----:B------:R-:W-:-:S03]  /*bfd0*/  LOP3.LUT R7, R7, R2, RZ, 0x3c, !PT ;  /* 0x0000000207077212 */ /* 0x000fc600078e3cff */
[----:B0-----:R-:W-:Y:S01]  /*bfe0*/  IMAD R6, R0, 0x8, R3 ;  /* 0x0000000800067824 */ /* 0x001fe200078e0203 */
[----:B------:R-:W-:Y:S01]  /*bff0*/  SHF.L.U32 R5, R7, 0x1f, RZ ;  /* 0x0000001f07057819 */ /* 0x000fe200000006ff */
[----:B-1----:R-:W-:Y:S06]  /*c000*/  @!P0 BRA `(.L_x_309) ;  /* 0x0000000400648947 */ /* 0x002fec0003800000 */
.L_x_325:
        /* <DEDUP_REMOVED lines=9> */
.L_x_326:
        /* <DEDUP_REMOVED lines=9> */
.L_x_327:
        /* <DEDUP_REMOVED lines=9> */
.L_x_328:
[----:B------:R-:W1:Y:S01]  /*c1c0*/  SYNCS.PHASECHK.TRANS64.TRYWAIT P0, [R9+URZ], R4 ;  /* 0x00000004090075a7 */ /* 0x000e62000800017f */
[----:B------:R-:W-:-:S05]  /*c1d0*/  VIADD R0, R0, 0x1 ;  /* 0x0000000100007836 */ /* 0x000fca0000000000 */
[----:B------:R-:W-:-:S04]  /*c1e0*/  ISETP.NE.AND P1, PT, R0, 0x9, PT ;  /* 0x000000090000780c */ /* 0x000fc80003f25270 */
[----:B------:R-:W-:Y:S02]  /*c1f0*/  SEL R2, RZ, 0x1, P1 ;  /* 0x00000001ff027807 */ /* 0x000fe40000800000 */
[----:B------:R-:W-:Y:S02]  /*c200*/  SEL R0, R0, RZ, P1 ;  /* 0x000000ff00007207 */ /* 0x000fe40000800000 */
[----:B------:R-:W-:Y:S01]  /*c210*/  LOP3.LUT R2, R7, R2, RZ, 0x3c, !PT ;  /* 0x0000000207027212 */ /* 0x000fe200078e3cff */
[----:B-1----:R-:W-:Y:S06]  /*c220*/  @!P0 BRA `(.L_x_313) ;  /* 0x00000004002c8947 */ /* 0x002fec0003800000 */
.L_x_329:
[----:B------:R-:W-:Y:S01]  /*c230*/  IMAD R3, R0, 0x8, R3 ;  /* 0x0000000800037824 */ /* 0x000fe200078e0203 */
[----:B------:R-:W-:-:S07]  /*c240*/  SHF.L.U32 R0, R2, 0x1f, RZ ;  /* 0x0000001f02007819 */ /* 0x000fce00000006ff */
.L_x_314:
[----:B--2---:R2:W3:Y:S02]  /*c250*/  SYNCS.PHASECHK.TRANS64.TRYWAIT P0, [R3+URZ], R0 ;  /* 0x00000000030075a7 */ /* 0x0044e4000800017f */
[----:B---3--:R-:W-:Y:S05]  /*c260*/  @!P0 NANOSLEEP.SYNCS 0x989680 ;  /* 0x009896800000895d */ /* 0x008fea0003900000 */
[----:B------:R-:W3:Y:S02]  /*c270*/  @!P0 SYNCS.PHASECHK.TRANS64 P0, [R3+URZ], R0 ;  /* 0x00000000030085a7 */ /* 0x000ee4000800007f */
[----:B---3--:R-:W-:Y:S05]  /*c280*/  @!P0 BRA `(.L_x_314) ;  /* 0xfffffffc00f08947 */ /* 0x008fea000383ffff */
.L_x_304:
[----:B------:R-:W-:Y:S05]  /*c290*/  BSYNC B0 ;  /* 0x0000000000007941 */ /* 0x000fea0003800000 */
.L_x_303:
[----:B------:R-:W-:Y:S05]  /*c2a0*/  EXIT ;  /* 0x000000000000794d */ /* 0x000fea0003800000 */
.L_x_18:
[----:B---3--:R3:W4:Y:S02]  /*c2b0*/  SYNCS.PHASECHK.TRANS64.TRYWAIT P1, [R3+URZ], R0 ;  /* 0x00000000030075a7 */ /* 0x008724000802017f */
[----:B----4-:R-:W-:Y:S05]  /*c2c0*/  @!P1 NANOSLEEP.SYNCS 0x989680 ;  /* 0x009896800000995d */ /* 0x010fea0003900000 */
[----:B------:R-:W4:Y:S02]  /*c2d0*/  @!P1 SYNCS.PHASECHK.TRANS64 P1, [R3+URZ], R0 ;  /* 0x00000000030095a7 */ /* 0x000f24000802007f */
[----:B----4-:R-:W-:Y:S05]  /*c2e0*/  @!P1 BRA `(.L_x_18) ;  /* 0xfffffffc00f09947 */ /* 0x010fea000383ffff */
[----:B------:R-:W-:Y:S05]  /*c2f0*/  BRA `(.L_x_17) ;  /* 0xffffff4c00f87947 */ /* 0x000fea000383ffff */
.L_x_23:
[----:B-1----:R-:W-:-:S04]  /*c300*/  IMAD.U32 R4, RZ, RZ, UR8 ;  /* 0x00000008ff047e24 */ /* 0x002fc8000f8e00ff */
[----:B------:R1:W2:Y:S03]  /*c310*/  SYNCS.PHASECHK.TRANS64.TRYWAIT P1, [R4+URZ], R3 ;  /* 0x00000003040075a7 */ /* 0x0002a6000802017f */
[----:B--2---:R-:W-:Y:S05]  /*c320*/  @!P1 NANOSLEEP.SYNCS 0x989680 ;  /* 0x009896800000995d */ /* 0x004fea0003900000 */
[----:B------:R-:W2:Y:S02]  /*c330*/  @!P1 SYNCS.PHASECHK.TRANS64 P1, [R4+URZ], R3 ;  /* 0x00000003040095a7 */ /* 0x000ea4000802007f */
[----:B--2---:R-:W-:Y:S05]  /*c340*/  @!P1 BRA `(.L_x_23) ;  /* 0xfffffffc00ec9947 */ /* 0x004fea000383ffff */
[----:B------:R-:W-:Y:S05]  /*c350*/  BRA `(.L_x_22) ;  /* 0xffffff5000c87947 */ /* 0x000fea000383ffff */
.L_x_290:
[----:B------:R-:W-:Y:S01]  /*c360*/  BSSY B1, `(.L_x_315) ;  /* 0x0000006000017945 */ /* 0x000fe20003800000 */
[----:B------:R-:W-:-:S07]  /*c370*/  IMAD.MOV.U32 R15, RZ, RZ, -0x1 ;  /* 0xffffffffff0f7424 */ /* 0x000fce00078e00ff */
[----:B------:R-:W-:Y:S05]  /*c380*/  WARPSYNC.COLLECTIVE R15, `(.L_x_316) ;  /* 0x000000000f0c7348 */ /* 0x000fea0003c00000 */
[----:B------:R-:W-:Y:S02]  /*c390*/  ELECT P6, UR62, PT ;  /* 0x00000000003e782f */ /* 0x000fe400038c0000 */
[----:B------:R-:W-:Y:S01]  /*c3a0*/  MOV R14, UR62 ;  /* 0x0000003e000e7c02 */ /* 0x000fe20008000f00 */
[----:B------:R-:W-:Y:S10]  /*c3b0*/  ENDCOLLECTIVE ;  /* 0x000000000000791b */ /* 0x000ff40003800000 */
.L_x_316:
[----:B------:R-:W-:Y:S05]  /*c3c0*/  BSYNC B1 ;  /* 0x0000000000017941 */ /* 0x000fea0003800000 */
.L_x_315:
[----:B------:R-:W-:Y:S05]  /*c3d0*/  BRA `(.L_x_317) ;  /* 0xffffffec00947947 */ /* 0x000fea000383ffff */
.L_x_293:
[----:B0-----:R0:W1:Y:S02]  /*c3e0*/  SYNCS.PHASECHK.TRANS64.TRYWAIT P1, [R14+URZ+0x48], R7 ;  /* 0x000048070e0075a7 */ /* 0x001064000802017f */
[----:B-1----:R-:W-:Y:S05]  /*c3f0*/  @!P1 NANOSLEEP.SYNCS 0x989680 ;  /* 0x009896800000995d */ /* 0x002fea0003900000 */
[----:B------:R-:W1:Y:S02]  /*c400*/  @!P1 SYNCS.PHASECHK.TRANS64 P1, [R14+URZ+0x48], R7 ;  /* 0x000048070e0095a7 */ /* 0x000e64000802007f */
[----:B-1----:R-:W-:Y:S05]  /*c410*/  @!P1 BRA `(.L_x_293) ;  /* 0xfffffffc00f09947 */ /* 0x002fea000383ffff */
[----:B------:R-:W-:Y:S05]  /*c420*/  BRA `(.L_x_318) ;  /* 0xffffffec00c87947 */ /* 0x000fea000383ffff */
.L_x_302:
[----:B------:R-:W-:Y:S01]  /*c430*/  BSSY B0, `(.L_x_319) ;  /* 0x0000006000007945 */ /* 0x000fe20003800000 */
[----:B------:R-:W-:-:S07]  /*c440*/  IMAD.MOV.U32 R15, RZ, RZ, -0x1 ;  /* 0xffffffffff0f7424 */ /* 0x000fce00078e00ff */
[----:B------:R-:W-:Y:S05]  /*c450*/  WARPSYNC.COLLECTIVE R15, `(.L_x_320) ;  /* 0x000000000f0c7348 */ /* 0x000fea0003c00000 */
[----:B------:R-:W-:Y:S02]  /*c460*/  ELECT P6, UR62, PT ;  /* 0x00000000003e782f */ /* 0x000fe400038c0000 */
[----:B------:R-:W-:Y:S01]  /*c470*/  MOV R14, UR62 ;  /* 0x0000003e000e7c02 */ /* 0x000fe20008000f00 */
[----:B------:R-:W-:Y:S10]  /*c480*/  ENDCOLLECTIVE ;  /* 0x000000000000791b */ /* 0x000ff40003800000 */
.L_x_320:
[----:B------:R-:W-:Y:S05]  /*c490*/  BSYNC B0 ;  /* 0x0000000000007941 */ /* 0x000fea0003800000 */
.L_x_319:
[----:B------:R-:W-:Y:S05]  /*c4a0*/  BRA `(.L_x_321) ;  /* 0xfffffff800187947 */ /* 0x000fea000383ffff */
.L_x_306:
[----:B0-----:R0:W1:Y:S02]  /*c4b0*/  SYNCS.PHASECHK.TRANS64.TRYWAIT P0, [R7+URZ], R2 ;  /* 0x00000002070075a7 */ /* 0x001064000800017f */
[----:B-1----:R-:W-:Y:S05]  /*c4c0*/  @!P0 NANOSLEEP.SYNCS 0x989680 ;  /* 0x009896800000895d */ /* 0x002fea0003900000 */
[----:B------:R-:W1:Y:S02]  /*c4d0*/  @!P0 SYNCS.PHASECHK.TRANS64 P0, [R7+URZ], R2 ;  /* 0x00000002070085a7 */ /* 0x000e64000800007f */
[----:B-1----:R-:W-:Y:S05]  /*c4e0*/  @!P0 BRA `(.L_x_306) ;  /* 0xfffffffc00f08947 */ /* 0x002fea000383ffff */
[----:B------:R-:W-:Y:S05]  /*c4f0*/  BRA `(.L_x_322) ;  /* 0xfffffff800587947 */ /* 0x000fea000383ffff */
.L_x_307:
[----:B0-----:R0:W1:Y:S02]  /*c500*/  SYNCS.PHASECHK.TRANS64.TRYWAIT P0, [R9+URZ], R4 ;  /* 0x00000004090075a7 */ /* 0x001064000800017f */
[----:B-1----:R-:W-:Y:S05]  /*c510*/  @!P0 NANOSLEEP.SYNCS 0x989680 ;  /* 0x009896800000895d */ /* 0x002fea0003900000 */
[----:B------:R-:W1:Y:S02]  /*c520*/  @!P0 SYNCS.PHASECHK.TRANS64 P0, [R9+URZ], R4 ;  /* 0x00000004090085a7 */ /* 0x000e64000800007f */
[----:B-1----:R-:W-:Y:S05]  /*c530*/  @!P0 BRA `(.L_x_307) ;  /* 0xfffffffc00f08947 */ /* 0x002fea000383ffff */
[----:B------:R-:W-:Y:S05]  /*c540*/  BRA `(.L_x_323) ;  /* 0xfffffff800687947 */ /* 0x000fea000383ffff */
.L_x_308:
[----:B0-----:R0:W1:Y:S02]  /*c550*/  SYNCS.PHASECHK.TRANS64.TRYWAIT P0, [R6+URZ], R5 ;  /* 0x00000005060075a7 */ /* 0x001064000800017f */
[----:B-1----:R-:W-:Y:S05]  /*c560*/  @!P0 NANOSLEEP.SYNCS 0x989680 ;  /* 0x009896800000895d */ /* 0x002fea0003900000 */
[----:B------:R-:W1:Y:S02]  /*c570*/  @!P0 SYNCS.PHASECHK.TRANS64 P0, [R6+URZ], R5 ;  /* 0x00000005060085a7 */ /* 0x000e64000800007f */
[----:B-1----:R-:W-:Y:S05]  /*c580*/  @!P0 BRA `(.L_x_308) ;  /* 0xfffffffc00f08947 */ /* 0x002fea000383ffff */
[----:B------:R-:W-:Y:S05]  /*c590*/  BRA `(.L_x_324) ;  /* 0xfffffff800787947 */ /* 0x000fea000383ffff */
.L_x_309:
[----:B0-----:R0:W1:Y:S02]  /*c5a0*/  SYNCS.PHASECHK.TRANS64.TRYWAIT P0, [R9+URZ], R4 ;  /* 0x00000004090075a7 */ /* 0x001064000800017f */
[----:B-1----:R-:W-:Y:S05]  /*c5b0*/  @!P0 NANOSLEEP.SYNCS 0x989680 ;  /* 0x009896800000895d */ /* 0x002fea0003900000 */
[----:B------:R-:W1:Y:S02]  /*c5c0*/  @!P0 SYNCS.PHASECHK.TRANS64 P0, [R9+URZ], R4 ;  /* 0x00000004090085a7 */ /* 0x000e64000800007f */
[----:B-1----:R-:W-:Y:S05]  /*c5d0*/  @!P0 BRA `(.L_x_309) ;  /* 0xfffffffc00f08947 */ /* 0x002fea000383ffff */
[----:B------:R-:W-:Y:S05]  /*c5e0*/  BRA `(.L_x_325) ;  /* 0xfffffff800887947 */ /* 0x000fea000383ffff */
.L_x_310:
[----:B0-----:R0:W1:Y:S02]  /*c5f0*/  SYNCS.PHASECHK.TRANS64.TRYWAIT P0, [R6+URZ], R5 ;  /* 0x00000005060075a7 */ /* 0x001064000800017f */
[----:B-1----:R-:W-:Y:S05]  /*c600*/  @!P0 NANOSLEEP.SYNCS 0x989680 ;  /* 0x009896800000895d */ /* 0x002fea0003900000 */
[----:B------:R-:W1:Y:S02]  /*c610*/  @!P0 SYNCS.PHASECHK.TRANS64 P0, [R6+URZ], R5 ;  /* 0x00000005060085a7 */ /* 0x000e64000800007f */
[----:B-1----:R-:W-:Y:S05]  /*c620*/  @!P0 BRA `(.L_x_310) ;  /* 0xfffffffc00f08947 */ /* 0x002fea000383ffff */
[----:B------:R-:W-:Y:S05]  /*c630*/  BRA `(.L_x_326) ;  /* 0xfffffff800987947 */ /* 0x000fea000383ffff */
.L_x_311:
[----:B0-----:R0:W1:Y:S02]  /*c640*/  SYNCS.PHASECHK.TRANS64.TRYWAIT P0, [R9+URZ], R4 ;  /* 0x00000004090075a7 */ /* 0x001064000800017f */
[----:B-1----:R-:W-:Y:S05]  /*c650*/  @!P0 NANOSLEEP.SYNCS 0x989680 ;  /* 0x009896800000895d */ /* 0x002fea0003900000 */
[----:B------:R-:W1:Y:S02]  /*c660*/  @!P0 SYNCS.PHASECHK.TRANS64 P0, [R9+URZ], R4 ;  /* 0x00000004090085a7 */ /* 0x000e64000800007f */
[----:B-1----:R-:W-:Y:S05]  /*c670*/  @!P0 BRA `(.L_x_311) ;  /* 0xfffffffc00f08947 */ /* 0x002fea000383ffff */
[----:B------:R-:W-:Y:S05]  /*c680*/  BRA `(.L_x_327) ;  /* 0xfffffff800a87947 */ /* 0x000fea000383ffff */
.L_x_312:
[----:B0-----:R0:W1:Y:S02]  /*c690*/  SYNCS.PHASECHK.TRANS64.TRYWAIT P0, [R6+URZ], R5 ;  /* 0x00000005060075a7 */ /* 0x001064000800017f */
[----:B-1----:R-:W-:Y:S05]  /*c6a0*/  @!P0 NANOSLEEP.SYNCS 0x989680 ;  /* 0x009896800000895d */ /* 0x002fea0003900000 */
[----:B------:R-:W1:Y:S02]  /*c6b0*/  @!P0 SYNCS.PHASECHK.TRANS64 P0, [R6+URZ], R5 ;  /* 0x00000005060085a7 */ /* 0x000e64000800007f */
[----:B-1----:R-:W-:Y:S05]  /*c6c0*/  @!P0 BRA `(.L_x_312) ;  /* 0xfffffffc00f08947 */ /* 0x002fea000383ffff */
[----:B------:R-:W-:Y:S05]  /*c6d0*/  BRA `(.L_x_328) ;  /* 0xfffffff800b87947 */ /* 0x000fea000383ffff */
.L_x_313:
[----:B-1----:R1:W2:Y:S02]  /*c6e0*/  SYNCS.PHASECHK.TRANS64.TRYWAIT P0, [R9+URZ], R4 ;  /* 0x00000004090075a7 */ /* 0x0022a4000800017f */
[----:B--2---:R-:W-:Y:S05]  /*c6f0*/  @!P0 NANOSLEEP.SYNCS 0x989680 ;  /* 0x009896800000895d */ /* 0x004fea0003900000 */
[----:B------:R-:W2:Y:S02]  /*c700*/  @!P0 SYNCS.PHASECHK.TRANS64 P0, [R9+URZ], R4 ;  /* 0x00000004090085a7 */ /* 0x000ea4000800007f */
[----:B--2---:R-:W-:Y:S05]  /*c710*/  @!P0 BRA `(.L_x_313) ;  /* 0xfffffffc00f08947 */ /* 0x004fea000383ffff */
[----:B------:R-:W-:Y:S05]  /*c720*/  BRA `(.L_x_329) ;  /* 0xfffffff800c07947 */ /* 0x000fea000383ffff */
.L_x_330:
[----:B------:R-:W-:-:S00]  /*c730*/  BRA `(.L_x_330) ;  /* 0xfffffffc00fc7947 */ /* 0x000fc0000383ffff */
[----:B------:R-:W-:-:S00]  /*c740*/  NOP ;  /* 0x0000000000007918 */ /* 0x000fc00000000000 */
        /* <DEDUP_REMOVED lines=11> */
.L_x_331:


//--------------------- .nv.global.init           --------------------------
	.section	.nv.global.init,"aw",@progbits
.nv.global.init:
	.type		$str$22,@object
	.size		$str$22,($str$23 - $str$22)
$str$22:
        /*0000*/ 	.byte	0x6b, 0x5f, 0x74, 0x69, 0x6c, 0x65, 0x5f, 0x63, 0x6f, 0x75, 0x6e, 0x74, 0x20, 0x3e, 0x3d, 0x20
        /*0010*/ 	.byte	0x31, 0x00
	.type		$str$23,@object
	.size		$str$23,(__unnamed_1 - $str$23)
$str$23:
        /*0012*/ 	.byte	0x2f, 0x74, 0x6d, 0x70, 0x2f, 0x63, 0x75, 0x74, 0x6c, 0x61, 0x73, 0x73, 0x5f, 0x73, 0x77, 0x65
        /*0022*/ 	.byte	0x65, 0x70, 0x5f, 0x73, 0x72, 0x63, 0x2f, 0x69, 0x6e, 0x63, 0x6c, 0x75, 0x64, 0x65, 0x2f, 0x63
        /*0032*/ 	.byte	0x75, 0x74, 0x6c, 0x61, 0x73, 0x73, 0x2f, 0x67, 0x65, 0x6d, 0x6d, 0x2f, 0x63, 0x6f, 0x6c, 0x6c
        /*0042*/ 	.byte	0x65, 0x63, 0x74, 0x69, 0x76, 0x65, 0x2f, 0x73, 0x6d, 0x39, 0x30, 0x5f, 0x6d, 0x6d, 0x61, 0x5f
        /*0052*/ 	.byte	0x74, 0x6d, 0x61, 0x5f, 0x67, 0x6d, 0x6d, 0x61, 0x5f, 0x73, 0x73, 0x5f, 0x77, 0x61, 0x72, 0x70
        /*0062*/ 	.byte	0x73, 0x70, 0x65, 0x63, 0x69, 0x61, 0x6c, 0x69, 0x7a, 0x65, 0x64, 0x2e, 0x68, 0x70, 0x70, 0x00
	.type		__unnamed_1,@object
	.size		__unnamed_1,(.L_0 - __unnamed_1)
__unnamed_1:
        /*0072*/ 	.byte	0x76, 0x6f, 0x69, 0x64, 0x20, 0x63, 0x75, 0x74, 0x6c, 0x61, 0x73, 0x73, 0x3a, 0x3a, 0x67, 0x65
        /* <DEDUP_REMOVED lines=179> */
        /*0bb2*/ 	.byte	0x65, 0x3a, 0x3a, 0x69, 0x64, 0x65, 0x6e, 0x74, 0x69, 0x74, 0x79, 0x5d, 0x00
.L_0:


//--------------------- .nv.shared._ZN7cutlass13device_kernelINS_4gemm6kernel13GemmUniversalIN4cute5tupleIJiiiiEEENS1_10collective13CollectiveMmaINS1_34MainloopSm90TmaGmmaWarpSpecializedILi9ENS5_IJNS4_1CILi1EEESB_SB_EEENS1_35KernelTmaWarpSpecializedCooperativeEEENS5_IJNSA_ILi256EEENSA_ILi128EEENSA_ILi32EEEEEENS_6half_tENS5_IJlSB_lEEESJ_SK_NS4_8TiledMMAINS4_8MMA_AtomIJNS4_4SM904GMMA26MMA_64x128x16_F32F16F16_SSILNSO_5MajorE0ELSQ_0ELNSO_7ScaleInE1ELSR_1EEEEEENS4_6LayoutINS5_IJNSA_ILi2EEESB_SB_EEENS5_IJSB_NSA_ILi0EEESX_EEEEENS5_IJNS4_10UnderscoreES10_S10_EEEEENS4_13SM90_TMA_LOADENS4_14ComposedLayoutINS4_7SwizzleILi2ELi4ELi3EEENS4_18smem_ptr_flag_bitsILi16EEENSU_INS5_IJNSA_ILi8EEESH_EEENS5_IJSH_SB_EEEEEEEvNS4_8identityES13_S1D_vS1E_EENS_8epilogue10collective6detail29Sm90TmaWarpSpecializedAdapterINS1H_15DefaultEpilogueISJ_SK_SK_NS1G_6thread17LinearCombinationISJ_Li1EffLNS1L_9ScaleType4KindE0ELNS_15FloatRoundStyleE2ESJ_EENS1_15EpilogueDefaultEEEEEvvEEEEvNT_6ParamsE --------------------------
	.section	.nv.shared._ZN7cutlass13device_kernelINS_4gemm6kernel13GemmUniversalIN4cute5tupleIJiiiiEEENS1_10collective13CollectiveMmaINS1_34MainloopSm90TmaGmmaWarpSpecializedILi9ENS5_IJNS4_1CILi1EEESB_SB_EEENS1_35KernelTmaWarpSpecializedCooperativeEEENS5_IJNSA_ILi256EEENSA_ILi128EEENSA_ILi32EEEEEENS_6half_tENS5_IJlSB_lEEESJ_SK_NS4_8TiledMMAINS4_8MMA_AtomIJNS4_4SM904GMMA26MMA_64x128x16_F32F16F16_SSILNSO_5MajorE0ELSQ_0ELNSO_7ScaleInE1ELSR_1EEEEEENS4_6LayoutINS5_IJNSA_ILi2EEESB_SB_EEENS5_IJSB_NSA_ILi0EEESX_EEEEENS5_IJNS4_10UnderscoreES10_S10_EEEEENS4_13SM90_TMA_LOADENS4_14ComposedLayoutINS4_7SwizzleILi2ELi4ELi3EEENS4_18smem_ptr_flag_bitsILi16EEENSU_INS5_IJNSA_ILi8EEESH_EEENS5_IJSH_SB_EEEEEEEvNS4_8identityES13_S1D_vS1E_EENS_8epilogue10collective6detail29Sm90TmaWarpSpecializedAdapterINS1H_15DefaultEpilogueISJ_SK_SK_NS1G_6thread17LinearCombinationISJ_Li1EffLNS1L_9ScaleType4KindE0ELNS_15FloatRoundStyleE2ESJ_EENS1_15EpilogueDefaultEEEEEvvEEEEvNT_6ParamsE,"aw",@nobits
	.sectionflags	@""
	.align	16
	.zero		1024


//--------------------- .nv.shared.reserved.0     --------------------------
	.section	.nv.shared.reserved.0,"aw",@nobits
	.weak		__nv_reservedSMEM_offset_0_alias
	.size		__nv_reservedSMEM_offset_0_alias, 0, 0
	.other		__nv_reservedSMEM_offset_0_alias,@"STO_CUDA_RESERVED_SHARED STV_DEFAULT"
__nv_reservedSMEM_offset_0_alias:
	.zero		0


//--------------------- .nv.global                --------------------------
	.section	.nv.global,"aw",@nobits
.nv.global:
	.type		_ZN39_INTERNAL_6f4f171a_4_k_cu_02067399_26724cute1_E,@object
	.size		_ZN39_INTERNAL_6f4f171a_4_k_cu_02067399_26724cute1_E,(_ZN39_INTERNAL_6f4f171a_4_k_cu_02067399_26724cuda3std3__45__cpo6cbeginE - _ZN39_INTERNAL_6f4f171a_4_k_cu_02067399_26724cute1_E)
_ZN39_INTERNAL_6f4f171a_4_k_cu_02067399_26724cute1_E:
	.zero		1
	.type		_ZN39_INTERNAL_6f4f171a_4_k_cu_02067399_26724cuda3std3__45__cpo6cbeginE,@object
	.size		_ZN39_INTERNAL_6f4f171a_4_k_cu_02067399_26724cuda3std3__45__cpo6cbeginE,(_ZN39_INTERNAL_6f4f171a_4_k_cu_02067399_26724cuda3std3__48in_placeE - _ZN39_INTERNAL_6f4f171a_4_k_cu_02067399_26724cuda3std3__45__cpo6cbeginE)
_ZN39_INTERNAL_6f4f171a_4_k_cu_02067399_26724cuda3std3__45__cpo6cbeginE:
	.zero		1
	.type		_ZN39_INTERNAL_6f4f171a_4_k_cu_02067399_26724cuda3std3__48in_placeE,@object
	.size		_ZN39_INTERNAL_6f4f171a_4_k_cu_02067399_26724cuda3std3__48in_placeE,(_ZN39_INTERNAL_6f4f171a_4_k_cu_02067399_26724cuda3std6ranges3__45__cpo9iter_moveE - _ZN39_INTERNAL_6f4f171a_4_k_cu_02067399_26724cuda3std3__48in_placeE)
_ZN39_INTERNAL_6f4f171a_4_k_cu_02067399_26724cuda3std3__48in_placeE:
	.zero		1
	.type		_ZN39_INTERNAL_6f4f171a_4_k_cu_02067399_26724cuda3std6ranges3__45__cpo9iter_moveE,@object
	.size		_ZN39_INTERNAL_6f4f171a_4_k_cu_02067399_26724cuda3std6ranges3__45__cpo9iter_moveE,(_ZN39_INTERNAL_6f4f171a_4_k_cu_02067399_26724cuda3std3__45__cpo5beginE - _ZN39_INTERNAL_6f4f171a_4_k_cu_02067399_26724cuda3std6ranges3__45__cpo9iter_moveE)
_ZN39_INTERNAL_6f4f171a_4_k_cu_02067399_26724cuda3std6ranges3__45__cpo9iter_moveE:
	.zero		1
	.type		_ZN39_INTERNAL_6f4f171a_4_k_cu_02067399_26724cuda3std3__45__cpo5beginE,@object
	.size		_ZN39_INTERNAL_6f4f171a_4_k_cu_02067399_26724cuda3std3__45__cpo5beginE,(_ZN39_INTERNAL_6f4f171a_4_k_cu_02067399_26724cuda3std3__441_GLOBAL__N__6f4f171a_4_k_cu_02067399_26726ignoreE - _ZN39_INTERNAL_6f4f171a_4_k_cu_02067399_26724cuda3std3__45__cpo5beginE)
_ZN39_INTERNAL_6f4f171a_4_k_cu_02067399_26724cuda3std3__45__cpo5beginE:
	.zero		1
	.type		_ZN39_INTERNAL_6f4f171a_4_k_cu_02067399_26724cuda3std3__441_GLOBAL__N__6f4f171a_4_k_cu_02067399_26726ignoreE,@object
	.size		_ZN39_INTERNAL_6f4f171a_4_k_cu_02067399_26724cuda3std3__441_GLOBAL__N__6f4f171a_4_k_cu_02067399_26726ignoreE,(_ZN39_INTERNAL_6f4f171a_4_k_cu_02067399_26724cute7productE - _ZN39_INTERNAL_6f4f171a_4_k_cu_02067399_26724cuda3std3__441_GLOBAL__N__6f4f171a_4_k_cu_02067399_26726ignoreE)
_ZN39_INTERNAL_6f4f171a_4_k_cu_02067399_26724cuda3std3__441_GLOBAL__N__6f4f171a_4_k_cu_02067399_26726ignoreE:
	.zero		1
	.type		_ZN39_INTERNAL_6f4f171a_4_k_cu_02067399_26724cute7productE,@object
	.size		_ZN39_INTERNAL_6f4f171a_4_k_cu_02067399_26724cute7productE,(_ZN39_INTERNAL_6f4f171a_4_k_cu_02067399_26724cuda3std3__45__cpo3endE - _ZN39_INTERNAL_6f4f171a_4_k_cu_02067399_26724cute7productE)
_ZN39_INTERNAL_6f4f171a_4_k_cu_02067399_26724cute7productE:
	.zero		1
	.type		_ZN39_INTERNAL_6f4f171a_4_k_cu_02067399_26724cuda3std3__45__cpo3endE,@object
	.size		_ZN39_INTERNAL_6f4f171a_4_k_cu_02067399_26724cuda3std3__45__cpo3endE,(_ZN39_INTERNAL_6f4f171a_4_k_cu_02067399_26724cuda3std3__419piecewise_constructE - _ZN39_INTERNAL_6f4f171a_4_k_cu_02067399_26724cuda3std3__45__cpo3endE)
_ZN39_INTERNAL_6f4f171a_4_k_cu_02067399_26724cuda3std3__45__cpo3endE:
	.zero		1
	.type		_ZN39_INTERNAL_6f4f171a_4_k_cu_02067399_26724cuda3std3__419piecewise_constructE,@object
	.size		_ZN39_INTERNAL_6f4f171a_4_k_cu_02067399_26724cuda3std3__419piecewise_constructE,(_ZN39_INTERNAL_6f4f171a_4_k_cu_02067399_26724cuda3std3__45__cpo4cendE - _ZN39_INTERNAL_6f4f171a_4_k_cu_02067399_26724cuda3std3__419piecewise_constructE)
_ZN39_INTERNAL_6f4f171a_4_k_cu_02067399_26724cuda3std3__419piecewise_constructE:
	.zero		1
	.type		_ZN39_INTERNAL_6f4f171a_4_k_cu_02067399_26724cuda3std3__45__cpo4cendE,@object
	.size		_ZN39_INTERNAL_6f4f171a_4_k_cu_02067399_26724cuda3std3__45__cpo4cendE,(_ZN39_INTERNAL_6f4f171a_4_k_cu_02067399_26724cuda3std6ranges3__45__cpo4swapE - _ZN39_INTERNAL_6f4f171a_4_k_cu_02067399_26724cuda3std3__45__cpo4cendE)
_ZN39_INTERNAL_6f4f171a_4_k_cu_02067399_26724cuda3std3__45__cpo4cendE:
	.zero		1
	.type		_ZN39_INTERNAL_6f4f171a_4_k_cu_02067399_26724cuda3std6ranges3__45__cpo4swapE,@object
	.size		_ZN39_INTERNAL_6f4f171a_4_k_cu_02067399_26724cuda3std6ranges3__45__cpo4swapE,(.L_8 - _ZN39_INTERNAL_6f4f171a_4_k_cu_02067399_26724cuda3std6ranges3__45__cpo4swapE)
_ZN39_INTERNAL_6f4f171a_4_k_cu_02067399_26724cuda3std6ranges3__45__cpo4swapE:
	.zero		1
.L_8:


//--------------------- .nv.constant0._ZN7cutlass13device_kernelINS_4gemm6kernel13GemmUniversalIN4cute5tupleIJiiiiEEENS1_10collective13CollectiveMmaINS1_34MainloopSm90TmaGmmaWarpSpecializedILi9ENS5_IJNS4_1CILi1EEESB_SB_EEENS1_35KernelTmaWarpSpecializedCooperativeEEENS5_IJNSA_ILi256EEENSA_ILi128EEENSA_ILi32EEEEEENS_6half_tENS5_IJlSB_lEEESJ_SK_NS4_8TiledMMAINS4_8MMA_AtomIJNS4_4SM904GMMA26MMA_64x128x16_F32F16F16_SSILNSO_5MajorE0ELSQ_0ELNSO_7ScaleInE1ELSR_1EEEEEENS4_6LayoutINS5_IJNSA_ILi2EEESB_SB_EEENS5_IJSB_NSA_ILi0EEESX_EEEEENS5_IJNS4_10UnderscoreES10_S10_EEEEENS4_13SM90_TMA_LOADENS4_14ComposedLayoutINS4_7SwizzleILi2ELi4ELi3EEENS4_18smem_ptr_flag_bitsILi16EEENSU_INS5_IJNSA_ILi8EEESH_EEENS5_IJSH_SB_EEEEEEEvNS4_8identityES13_S1D_vS1E_EENS_8epilogue10collective6detail29Sm90TmaWarpSpecializedAdapterINS1H_15DefaultEpilogueISJ_SK_SK_NS1G_6thread17LinearCombinationISJ_Li1EffLNS1L_9ScaleType4KindE0ELNS_15FloatRoundStyleE2ESJ_EENS1_15EpilogueDefaultEEEEEvvEEEEvNT_6ParamsE --------------------------
	.section	.nv.constant0._ZN7cutlass13device_kernelINS_4gemm6kernel13GemmUniversalIN4cute5tupleIJiiiiEEENS1_10collective13CollectiveMmaINS1_34MainloopSm90TmaGmmaWarpSpecializedILi9ENS5_IJNS4_1CILi1EEESB_SB_EEENS1_35KernelTmaWarpSpecializedCooperativeEEENS5_IJNSA_ILi256EEENSA_ILi128EEENSA_ILi32EEEEEENS_6half_tENS5_IJlSB_lEEESJ_SK_NS4_8TiledMMAINS4_8MMA_AtomIJNS4_4SM904GMMA26MMA_64x128x16_F32F16F16_SSILNSO_5MajorE0ELSQ_0ELNSO_7ScaleInE1ELSR_1EEEEEENS4_6LayoutINS5_IJNSA_ILi2EEESB_SB_EEENS5_IJSB_NSA_ILi0EEESX_EEEEENS5_IJNS4_10UnderscoreES10_S10_EEEEENS4_13SM90_TMA_LOADENS4_14ComposedLayoutINS4_7SwizzleILi2ELi4ELi3EEENS4_18smem_ptr_flag_bitsILi16EEENSU_INS5_IJNSA_ILi8EEESH_EEENS5_IJSH_SB_EEEEEEEvNS4_8identityES13_S1D_vS1E_EENS_8epilogue10collective6detail29Sm90TmaWarpSpecializedAdapterINS1H_15DefaultEpilogueISJ_SK_SK_NS1G_6thread17LinearCombinationISJ_Li1EffLNS1L_9ScaleType4KindE0ELNS_15FloatRoundStyleE2ESJ_EENS1_15EpilogueDefaultEEEEEvvEEEEvNT_6ParamsE,"a",@progbits
	.sectionflags	@""
	.align	4
.nv.constant0._ZN7cutlass13device_kernelINS_4gemm6kernel13GemmUniversalIN4cute5tupleIJiiiiEEENS1_10collective13CollectiveMmaINS1_34MainloopSm90TmaGmmaWarpSpecializedILi9ENS5_IJNS4_1CILi1EEESB_SB_EEENS1_35KernelTmaWarpSpecializedCooperativeEEENS5_IJNSA_ILi256EEENSA_ILi128EEENSA_ILi32EEEEEENS_6half_tENS5_IJlSB_lEEESJ_SK_NS4_8TiledMMAINS4_8MMA_AtomIJNS4_4SM904GMMA26MMA_64x128x16_F32F16F16_SSILNSO_5MajorE0ELSQ_0ELNSO_7ScaleInE1ELSR_1EEEEEENS4_6LayoutINS5_IJNSA_ILi2EEESB_SB_EEENS5_IJSB_NSA_ILi0EEESX_EEEEENS5_IJNS4_10UnderscoreES10_S10_EEEEENS4_13SM90_TMA_LOADENS4_14ComposedLayoutINS4_7SwizzleILi2ELi4ELi3EEENS4_18smem_ptr_flag_bitsILi16EEENSU_INS5_IJNSA_ILi8EEESH_EEENS5_IJSH_SB_EEEEEEEvNS4_8identityES13_S1D_vS1E_EENS_8epilogue10collective6detail29Sm90TmaWarpSpecializedAdapterINS1H_15DefaultEpilogueISJ_SK_SK_NS1G_6thread17LinearCombinationISJ_Li1EffLNS1L_9ScaleType4KindE0ELNS_15FloatRoundStyleE2ESJ_EENS1_15EpilogueDefaultEEEEEvvEEEEvNT_6ParamsE:
	.zero		1664


//--------------------- SYMBOLS --------------------------

	.type		.nv.reservedSmem.offset0,@object
	.size		.nv.reservedSmem.offset0,0x4
	.type		__assertfail,@function
